//
// Generated by NVIDIA NVVM Compiler
//
// Compiler Build ID: CL-36424714
// Cuda compilation tools, release 13.0, V13.0.88
// Based on NVVM 20.0.0
//

.version 9.0
.target sm_100
.address_size 64

	// .globl	_Z6momentPiS_ii

.visible .entry _Z6momentPiS_ii(
	.param .u64 .ptr .align 1 _Z6momentPiS_ii_param_0,
	.param .u64 .ptr .align 1 _Z6momentPiS_ii_param_1,
	.param .u32 _Z6momentPiS_ii_param_2,
	.param .u32 _Z6momentPiS_ii_param_3
)
{
	.reg .pred 	%p<32>;
	.reg .b32 	%r<151>;
	.reg .b64 	%rd<72>;

	ld.param.u64 	%rd9, [_Z6momentPiS_ii_param_0];
	ld.param.u64 	%rd10, [_Z6momentPiS_ii_param_1];
	ld.param.u32 	%r19, [_Z6momentPiS_ii_param_2];
	ld.param.u32 	%r20, [_Z6momentPiS_ii_param_3];
	cvta.to.global.u64 	%rd1, %rd10;
	cvta.to.global.u64 	%rd2, %rd9;
	mov.u32 	%r21, %ctaid.x;
	shl.b32 	%r22, %r21, 10;
	mov.u32 	%r23, %tid.x;
	or.b32  	%r1, %r22, %r23;
	mul.lo.s32 	%r24, %r20, %r1;
	div.u32 	%r25, %r24, %r19;
	mul.lo.s32 	%r148, %r25, %r20;
	add.s32 	%r3, %r148, %r20;
	setp.ge.u32 	%p1, %r148, %r3;
	@%p1 bra 	$L__BB0_11;
	div.s32 	%r26, %r19, %r20;
	rem.u32 	%r27, %r1, %r26;
	mul.lo.s32 	%r4, %r27, %r20;
	add.s32 	%r5, %r19, -1;
	and.b32  	%r6, %r20, 3;
$L__BB0_2:
	add.s32 	%r28, %r4, %r20;
	setp.ge.u32 	%p2, %r4, %r28;
	@%p2 bra 	$L__BB0_10;
	setp.eq.s32 	%p3, %r6, 0;
	mul.lo.s32 	%r8, %r148, %r19;
	setp.eq.s32 	%p4, %r148, %r5;
	mul.lo.s32 	%r29, %r19, %r19;
	selp.b32 	%r30, %r29, 0, %p4;
	sub.s32 	%r9, %r19, %r30;
	setp.eq.s32 	%p5, %r148, 0;
	selp.b32 	%r31, %r29, 0, %p5;
	sub.s32 	%r10, %r31, %r19;
	mov.u32 	%r149, %r4;
	@%p3 bra 	$L__BB0_7;
	setp.eq.s32 	%p6, %r6, 1;
	add.s32 	%r32, %r4, %r8;
	add.s32 	%r33, %r9, %r32;
	mul.wide.s32 	%rd11, %r33, 4;
	add.s64 	%rd3, %rd2, %rd11;
	ld.global.u32 	%r34, [%rd3];
	add.s32 	%r35, %r10, %r32;
	mul.wide.s32 	%rd12, %r35, 4;
	add.s64 	%rd4, %rd2, %rd12;
	ld.global.u32 	%r36, [%rd4];
	add.s32 	%r37, %r36, %r34;
	add.s32 	%r149, %r4, 1;
	add.s32 	%r12, %r149, %r8;
	rem.s32 	%r38, %r4, %r19;
	setp.eq.s32 	%p7, %r38, %r5;
	selp.b32 	%r39, %r19, 0, %p7;
	sub.s32 	%r40, %r12, %r39;
	mul.wide.s32 	%rd13, %r40, 4;
	add.s64 	%rd14, %rd2, %rd13;
	ld.global.u32 	%r41, [%rd14];
	add.s32 	%r42, %r37, %r41;
	setp.eq.s32 	%p8, %r38, 0;
	selp.b32 	%r43, %r19, 0, %p8;
	cvt.s64.s32 	%rd15, %r43;
	cvt.s64.s32 	%rd16, %r32;
	add.s64 	%rd17, %rd16, %rd15;
	shl.b64 	%rd18, %rd17, 2;
	add.s64 	%rd19, %rd2, %rd18;
	ld.global.u32 	%r44, [%rd19+-4];
	add.s32 	%r45, %r42, %r44;
	mul.wide.s32 	%rd20, %r32, 4;
	add.s64 	%rd5, %rd2, %rd20;
	ld.global.u32 	%r46, [%rd5];
	add.s32 	%r47, %r45, %r46;
	setp.lt.s32 	%p9, %r47, 1;
	selp.b32 	%r48, -1, 1, %p9;
	add.s64 	%rd21, %rd1, %rd20;
	st.global.u32 	[%rd21], %r48;
	@%p6 bra 	$L__BB0_7;
	add.s32 	%r149, %r4, 2;
	setp.eq.s32 	%p10, %r6, 2;
	ld.global.u32 	%r49, [%rd3+4];
	ld.global.u32 	%r50, [%rd4+4];
	add.s32 	%r51, %r50, %r49;
	add.s32 	%r52, %r4, 1;
	rem.s32 	%r53, %r52, %r19;
	setp.eq.s32 	%p11, %r53, %r5;
	selp.b32 	%r54, %r19, 0, %p11;
	sub.s32 	%r55, %r12, %r54;
	add.s32 	%r56, %r55, 1;
	mul.wide.s32 	%rd22, %r56, 4;
	add.s64 	%rd23, %rd2, %rd22;
	ld.global.u32 	%r57, [%rd23];
	add.s32 	%r58, %r51, %r57;
	setp.eq.s32 	%p12, %r53, 0;
	selp.b32 	%r59, %r19, 0, %p12;
	mul.wide.s32 	%rd24, %r59, 4;
	add.s64 	%rd25, %rd5, %rd24;
	ld.global.u32 	%r60, [%rd25];
	add.s32 	%r61, %r58, %r60;
	cvt.s64.s32 	%rd26, %r8;
	cvt.s64.s32 	%rd27, %r4;
	add.s64 	%rd6, %rd27, %rd26;
	shl.b64 	%rd28, %rd6, 2;
	add.s64 	%rd7, %rd2, %rd28;
	ld.global.u32 	%r62, [%rd7+4];
	add.s32 	%r63, %r61, %r62;
	setp.lt.s32 	%p13, %r63, 1;
	selp.b32 	%r64, -1, 1, %p13;
	add.s64 	%rd8, %rd1, %rd28;
	st.global.u32 	[%rd8+4], %r64;
	@%p10 bra 	$L__BB0_7;
	add.s32 	%r149, %r4, 3;
	ld.global.u32 	%r65, [%rd3+8];
	ld.global.u32 	%r66, [%rd4+8];
	add.s32 	%r67, %r66, %r65;
	add.s32 	%r68, %r4, 2;
	rem.s32 	%r69, %r68, %r19;
	setp.eq.s32 	%p14, %r69, %r5;
	selp.b32 	%r70, %r19, 0, %p14;
	sub.s32 	%r71, %r12, %r70;
	add.s32 	%r72, %r71, 2;
	mul.wide.s32 	%rd29, %r72, 4;
	add.s64 	%rd30, %rd2, %rd29;
	ld.global.u32 	%r73, [%rd30];
	add.s32 	%r74, %r67, %r73;
	setp.eq.s32 	%p15, %r69, 0;
	selp.b32 	%r75, %r19, 0, %p15;
	cvt.s64.s32 	%rd31, %r75;
	add.s64 	%rd32, %rd6, %rd31;
	shl.b64 	%rd33, %rd32, 2;
	add.s64 	%rd34, %rd33, %rd2;
	ld.global.u32 	%r76, [%rd34+4];
	add.s32 	%r77, %r74, %r76;
	ld.global.u32 	%r78, [%rd7+8];
	add.s32 	%r79, %r77, %r78;
	setp.lt.s32 	%p16, %r79, 1;
	selp.b32 	%r80, -1, 1, %p16;
	st.global.u32 	[%rd8+8], %r80;
$L__BB0_7:
	setp.lt.u32 	%p17, %r20, 4;
	@%p17 bra 	$L__BB0_10;
	cvt.s64.s32 	%rd53, %r8;
$L__BB0_9:
	add.s32 	%r81, %r149, %r8;
	add.s32 	%r82, %r9, %r81;
	mul.wide.s32 	%rd35, %r82, 4;
	add.s64 	%rd36, %rd2, %rd35;
	ld.global.u32 	%r83, [%rd36];
	add.s32 	%r84, %r10, %r81;
	mul.wide.s32 	%rd37, %r84, 4;
	add.s64 	%rd38, %rd2, %rd37;
	ld.global.u32 	%r85, [%rd38];
	add.s32 	%r86, %r85, %r83;
	rem.s32 	%r87, %r149, %r19;
	setp.eq.s32 	%p18, %r87, %r5;
	selp.b32 	%r88, %r19, 0, %p18;
	sub.s32 	%r89, %r81, %r88;
	add.s32 	%r90, %r89, 1;
	mul.wide.s32 	%rd39, %r90, 4;
	add.s64 	%rd40, %rd2, %rd39;
	ld.global.u32 	%r91, [%rd40];
	add.s32 	%r92, %r86, %r91;
	setp.eq.s32 	%p19, %r87, 0;
	selp.b32 	%r93, %r19, 0, %p19;
	cvt.s64.s32 	%rd41, %r93;
	cvt.s64.s32 	%rd42, %r81;
	add.s64 	%rd43, %rd42, %rd41;
	shl.b64 	%rd44, %rd43, 2;
	add.s64 	%rd45, %rd2, %rd44;
	ld.global.u32 	%r94, [%rd45+-4];
	add.s32 	%r95, %r92, %r94;
	mul.wide.s32 	%rd46, %r81, 4;
	add.s64 	%rd47, %rd2, %rd46;
	ld.global.u32 	%r96, [%rd47];
	add.s32 	%r97, %r95, %r96;
	setp.lt.s32 	%p20, %r97, 1;
	selp.b32 	%r98, -1, 1, %p20;
	add.s64 	%rd48, %rd1, %rd46;
	st.global.u32 	[%rd48], %r98;
	add.s32 	%r99, %r149, 1;
	ld.global.u32 	%r100, [%rd36+4];
	ld.global.u32 	%r101, [%rd38+4];
	add.s32 	%r102, %r101, %r100;
	rem.s32 	%r103, %r99, %r19;
	setp.eq.s32 	%p21, %r103, %r5;
	selp.b32 	%r104, %r19, 0, %p21;
	sub.s32 	%r105, %r81, %r104;
	add.s32 	%r106, %r105, 2;
	mul.wide.s32 	%rd49, %r106, 4;
	add.s64 	%rd50, %rd2, %rd49;
	ld.global.u32 	%r107, [%rd50];
	add.s32 	%r108, %r102, %r107;
	setp.eq.s32 	%p22, %r103, 0;
	selp.b32 	%r109, %r19, 0, %p22;
	mul.wide.s32 	%rd51, %r109, 4;
	add.s64 	%rd52, %rd47, %rd51;
	ld.global.u32 	%r110, [%rd52];
	add.s32 	%r111, %r108, %r110;
	cvt.s64.s32 	%rd54, %r149;
	add.s64 	%rd55, %rd54, %rd53;
	shl.b64 	%rd56, %rd55, 2;
	add.s64 	%rd57, %rd2, %rd56;
	ld.global.u32 	%r112, [%rd57+4];
	add.s32 	%r113, %r111, %r112;
	setp.lt.s32 	%p23, %r113, 1;
	selp.b32 	%r114, -1, 1, %p23;
	add.s64 	%rd58, %rd1, %rd56;
	st.global.u32 	[%rd58+4], %r114;
	add.s32 	%r115, %r149, 2;
	ld.global.u32 	%r116, [%rd36+8];
	ld.global.u32 	%r117, [%rd38+8];
	add.s32 	%r118, %r117, %r116;
	rem.s32 	%r119, %r115, %r19;
	setp.eq.s32 	%p24, %r119, %r5;
	selp.b32 	%r120, %r19, 0, %p24;
	sub.s32 	%r121, %r81, %r120;
	add.s32 	%r122, %r121, 3;
	mul.wide.s32 	%rd59, %r122, 4;
	add.s64 	%rd60, %rd2, %rd59;
	ld.global.u32 	%r123, [%rd60];
	add.s32 	%r124, %r118, %r123;
	setp.eq.s32 	%p25, %r119, 0;
	selp.b32 	%r125, %r19, 0, %p25;
	cvt.s64.s32 	%rd61, %r125;
	add.s64 	%rd62, %rd55, -1;
	add.s64 	%rd63, %rd62, %rd61;
	shl.b64 	%rd64, %rd63, 2;
	add.s64 	%rd65, %rd2, %rd64;
	ld.global.u32 	%r126, [%rd65+8];
	add.s32 	%r127, %r124, %r126;
	ld.global.u32 	%r128, [%rd57+8];
	add.s32 	%r129, %r127, %r128;
	setp.lt.s32 	%p26, %r129, 1;
	selp.b32 	%r130, -1, 1, %p26;
	st.global.u32 	[%rd58+8], %r130;
	add.s32 	%r131, %r149, 3;
	ld.global.u32 	%r132, [%rd36+12];
	ld.global.u32 	%r133, [%rd38+12];
	add.s32 	%r134, %r133, %r132;
	rem.s32 	%r135, %r131, %r19;
	setp.eq.s32 	%p27, %r135, %r5;
	selp.b32 	%r136, %r19, 0, %p27;
	sub.s32 	%r137, %r81, %r136;
	add.s32 	%r138, %r137, 4;
	mul.wide.s32 	%rd66, %r138, 4;
	add.s64 	%rd67, %rd2, %rd66;
	ld.global.u32 	%r139, [%rd67];
	add.s32 	%r140, %r134, %r139;
	setp.eq.s32 	%p28, %r135, 0;
	selp.b32 	%r141, %r19, 0, %p28;
	cvt.s64.s32 	%rd68, %r141;
	add.s64 	%rd69, %rd62, %rd68;
	shl.b64 	%rd70, %rd69, 2;
	add.s64 	%rd71, %rd2, %rd70;
	ld.global.u32 	%r142, [%rd71+12];
	add.s32 	%r143, %r140, %r142;
	ld.global.u32 	%r144, [%rd57+12];
	add.s32 	%r145, %r143, %r144;
	setp.lt.s32 	%p29, %r145, 1;
	selp.b32 	%r146, -1, 1, %p29;
	st.global.u32 	[%rd58+12], %r146;
	add.s32 	%r149, %r149, 4;
	add.s32 	%r147, %r4, %r20;
	setp.ne.s32 	%p30, %r149, %r147;
	@%p30 bra 	$L__BB0_9;
$L__BB0_10:
	add.s32 	%r148, %r148, 1;
	setp.ne.s32 	%p31, %r148, %r3;
	@%p31 bra 	$L__BB0_2;
$L__BB0_11:
	ret;

}


// ===== COMPILED SASS (sm_100) =====

	.target	sm_100

	.elftype	@"ET_EXEC"


//--------------------- .note.nv.tkinfo           --------------------------
	.section	.note.nv.tkinfo,"",@"SHT_NOTE"
	.sectionflags	@"SHF_NOTE_NV_TKINFO"
	.tkinfo
        /*0018*/ 	.word	0x00000002
        /*0030*/ 	.string	""
        /*0030*/ 	.string	"ptxas"
        /*0030*/ 	.string	"Cuda compilation tools, release 13.0, V13.0.88"
        /*0030*/ 	.string	"Build cuda_13.0.r13.0/compiler.36424714_0"
        /*0030*/ 	.string	"-arch sm_100 -m 64 "



//--------------------- .note.nv.cuinfo           --------------------------
	.section	.note.nv.cuinfo,"",@"SHT_NOTE"
	.sectionflags	@"SHF_NOTE_NV_CUINFO"
        /*0018*/ 	.short	0x0002
        /*001a*/ 	.short	0x0064
        /*001c*/ 	.short	0x0082
	.zero		2


//--------------------- .nv.info                  --------------------------
	.section	.nv.info,"",@"SHT_CUDA_INFO"
	.align	4


	//----- nvinfo : EIATTR_REGCOUNT
	.align		4
        /*0000*/ 	.byte	0x04, 0x2f
        /*0002*/ 	.short	(.L_1 - .L_0)
	.align		4
.L_0:
        /*0004*/ 	.word	index@(_Z6momentPiS_ii)
        /*0008*/ 	.word	0x00000028


	//----- nvinfo : EIATTR_FRAME_SIZE
	.align		4
.L_1:
        /*000c*/ 	.byte	0x04, 0x11
        /*000e*/ 	.short	(.L_3 - .L_2)
	.align		4
.L_2:
        /*0010*/ 	.word	index@(_Z6momentPiS_ii)
        /*0014*/ 	.word	0x00000000


	//----- nvinfo : EIATTR_MIN_STACK_SIZE
	.align		4
.L_3:
        /*0018*/ 	.byte	0x04, 0x12
        /*001a*/ 	.short	(.L_5 - .L_4)
	.align		4
.L_4:
        /*001c*/ 	.word	index@(_Z6momentPiS_ii)
        /*0020*/ 	.word	0x00000000
.L_5:


//--------------------- .nv.compat                --------------------------
	.section	.nv.compat,"",@"SHT_CUDA_COMPAT_INFO"
	.align	4
        /*0000*/ 	.byte	0x02, 0x09, 0x00, 0x00, 0x02, 0x02, 0x01, 0x00, 0x02, 0x05, 0x05, 0x00, 0x03, 0x07, 0x01, 0x01
        /*0010*/ 	.byte	0x02, 0x03, 0x00, 0x00, 0x02, 0x06, 0x01, 0x00, 0x04, 0x0b, 0x08, 0x00, 0x09, 0x00, 0x00, 0x00
        /*0020*/ 	.byte	0x00, 0x00, 0x00, 0x00


//--------------------- .nv.info._Z6momentPiS_ii  --------------------------
	.section	.nv.info._Z6momentPiS_ii,"",@"SHT_CUDA_INFO"
	.sectionflags	@""
	.align	4


	//----- nvinfo : EIATTR_CUDA_API_VERSION
	.align		4
        /*0000*/ 	.byte	0x04, 0x37
        /*0002*/ 	.short	(.L_7 - .L_6)
.L_6:
        /*0004*/ 	.word	0x00000082


	//----- nvinfo : EIATTR_KPARAM_INFO
	.align		4
.L_7:
        /*0008*/ 	.byte	0x04, 0x17
        /*000a*/ 	.short	(.L_9 - .L_8)
.L_8:
        /*000c*/ 	.word	0x00000000
        /*0010*/ 	.short	0x0003
        /*0012*/ 	.short	0x0014
        /*0014*/ 	.byte	0x00, 0xf0, 0x11, 0x00


	//----- nvinfo : EIATTR_KPARAM_INFO
	.align		4
.L_9:
        /*0018*/ 	.byte	0x04, 0x17
        /*001a*/ 	.short	(.L_11 - .L_10)
.L_10:
        /*001c*/ 	.word	0x00000000
        /*0020*/ 	.short	0x0002
        /*0022*/ 	.short	0x0010
        /*0024*/ 	.byte	0x00, 0xf0, 0x11, 0x00


	//----- nvinfo : EIATTR_KPARAM_INFO
	.align		4
.L_11:
        /*0028*/ 	.byte	0x04, 0x17
        /*002a*/ 	.short	(.L_13 - .L_12)
.L_12:
        /*002c*/ 	.word	0x00000000
        /*0030*/ 	.short	0x0001
        /*0032*/ 	.short	0x0008
        /*0034*/ 	.byte	0x00, 0xf5, 0x21, 0x00


	//----- nvinfo : EIATTR_KPARAM_INFO
	.align		4
.L_13:
        /*0038*/ 	.byte	0x04, 0x17
        /*003a*/ 	.short	(.L_15 - .L_14)
.L_14:
        /*003c*/ 	.word	0x00000000
        /*0040*/ 	.short	0x0000
        /*0042*/ 	.short	0x0000
        /*0044*/ 	.byte	0x00, 0xf5, 0x21, 0x00


	//----- nvinfo : EIATTR_SPARSE_MMA_MASK
	.align		4
.L_15:
        /*0048*/ 	.byte	0x03, 0x50
        /*004a*/ 	.short	0x0000


	//----- nvinfo : EIATTR_MAXREG_COUNT
	.align		4
        /*004c*/ 	.byte	0x03, 0x1b
        /*004e*/ 	.short	0x00ff


	//----- nvinfo : EIATTR_MERCURY_ISA_VERSION
	.align		4
        /*0050*/ 	.byte	0x03, 0x5f
        /*0052*/ 	.short	0x0101


	//----- nvinfo : EIATTR_VRC_CTA_INIT_COUNT
	.align		4
        /*0054*/ 	.byte	0x02, 0x4a
	.zero		1
	.zero		1


	//----- nvinfo : EIATTR_EXIT_INSTR_OFFSETS
	.align		4
        /*0058*/ 	.byte	0x04, 0x1c
        /*005a*/ 	.short	(.L_17 - .L_16)


	//   ....[0]....
.L_16:
        /*005c*/ 	.word	0x000001c0


	//   ....[1]....
        /*0060*/ 	.word	0x000019e0


	//----- nvinfo : EIATTR_CRS_STACK_SIZE
	.align		4
.L_17:
        /*0064*/ 	.byte	0x04, 0x1e
        /*0066*/ 	.short	(.L_19 - .L_18)
.L_18:
        /*0068*/ 	.word	0x00000000


	//----- nvinfo : EIATTR_CBANK_PARAM_SIZE
	.align		4
.L_19:
        /*006c*/ 	.byte	0x03, 0x19
        /*006e*/ 	.short	0x0018


	//----- nvinfo : EIATTR_PARAM_CBANK
	.align		4
        /*0070*/ 	.byte	0x04, 0x0a
        /*0072*/ 	.short	(.L_21 - .L_20)
	.align		4
.L_20:
        /*0074*/ 	.word	index@(.nv.constant0._Z6momentPiS_ii)
        /*0078*/ 	.short	0x0380
        /*007a*/ 	.short	0x0018


	//----- nvinfo : EIATTR_SW_WAR
	.align		4
.L_21:
        /*007c*/ 	.byte	0x04, 0x36
        /*007e*/ 	.short	(.L_23 - .L_22)
.L_22:
        /*0080*/ 	.word	0x00000008
.L_23:


//--------------------- .nv.callgraph             --------------------------
	.section	.nv.callgraph,"",@"SHT_CUDA_CALLGRAPH"
	.align	4
	.sectionentsize	8
	.align		4
        /*0000*/ 	.word	0x00000000
	.align		4
        /*0004*/ 	.word	0xffffffff
	.align		4
        /*0008*/ 	.word	0x00000000
	.align		4
        /*000c*/ 	.word	0xfffffffe
	.align		4
        /*0010*/ 	.word	0x00000000
	.align		4
        /*0014*/ 	.word	0xfffffffd
	.align		4
        /*0018*/ 	.word	0x00000000
	.align		4
        /*001c*/ 	.word	0xfffffffc


//--------------------- .text._Z6momentPiS_ii     --------------------------
	.section	.text._Z6momentPiS_ii,"ax",@progbits
	.align	128
        .global         _Z6momentPiS_ii
        .type           _Z6momentPiS_ii,@function
        .size           _Z6momentPiS_ii,(.L_x_6 - _Z6momentPiS_ii)
        .other          _Z6momentPiS_ii,@"STO_CUDA_ENTRY STV_DEFAULT"
_Z6momentPiS_ii:
.text._Z6momentPiS_ii:
[----:B------:R-:W-:Y:S08]  /*0000*/  LDC R1, c[0x0][0x37c] ;  /* 0x0000df00ff017b82 */ /* 0x000ff00000000800 */
[----:B------:R-:W0:Y:S01]  /*0010*/  LDC.64 R2, c[0x0][0x390] ;  /* 0x0000e400ff027b82 */ /* 0x000e220000000a00 */
[----:B------:R-:W1:Y:S07]  /*0020*/  S2R R0, SR_TID.X ;  /* 0x0000000000007919 */ /* 0x000e6e0000002100 */
[----:B------:R-:W2:Y:S01]  /*0030*/  S2UR UR4, SR_CTAID.X ;  /* 0x00000000000479c3 */ /* 0x000ea20000002500 */
[----:B0-----:R-:W0:Y:S01]  /*0040*/  I2F.U32.RP R6, R2 ;  /* 0x0000000200067306 */ /* 0x001e220000209000 */
[----:B------:R-:W-:Y:S01]  /*0050*/  ISETP.NE.U32.AND P2, PT, R2, RZ, PT ;  /* 0x000000ff0200720c */ /* 0x000fe20003f45070 */
[----:B--2---:R-:W-:-:S06]  /*0060*/  USHF.L.U32 UR4, UR4, 0xa, URZ ;  /* 0x0000000a04047899 */ /* 0x004fcc00080006ff */
[----:B-1----:R-:W-:Y:S01]  /*0070*/  LOP3.LUT R0, R0, UR4, RZ, 0xfc, !PT ;  /* 0x0000000400007c12 */ /* 0x002fe2000f8efcff */
[----:B0-----:R-:W0:Y:S02]  /*0080*/  MUFU.RCP R6, R6 ;  /* 0x0000000600067308 */ /* 0x001e240000001000 */
[----:B0-----:R-:W-:-:S06]  /*0090*/  VIADD R4, R6, 0xffffffe ;  /* 0x0ffffffe06047836 */ /* 0x001fcc0000000000 */
[----:B------:R0:W1:Y:S02]  /*00a0*/  F2I.FTZ.U32.TRUNC.NTZ R5, R4 ;  /* 0x0000000400057305 */ /* 0x000064000021f000 */
[----:B0-----:R-:W-:Y:S02]  /*00b0*/  IMAD.MOV.U32 R4, RZ, RZ, RZ ;  /* 0x000000ffff047224 */ /* 0x001fe400078e00ff */
[----:B-1----:R-:W-:-:S04]  /*00c0*/  IMAD.MOV R7, RZ, RZ, -R5 ;  /* 0x000000ffff077224 */ /* 0x002fc800078e0a05 */
[----:B------:R-:W-:-:S04]  /*00d0*/  IMAD R7, R7, R2, RZ ;  /* 0x0000000207077224 */ /* 0x000fc800078e02ff */
[----:B------:R-:W-:-:S04]  /*00e0*/  IMAD.HI.U32 R6, R5, R7, R4 ;  /* 0x0000000705067227 */ /* 0x000fc800078e0004 */
[----:B------:R-:W-:-:S04]  /*00f0*/  IMAD R5, R0, R3, RZ ;  /* 0x0000000300057224 */ /* 0x000fc800078e02ff */
[----:B------:R-:W-:-:S04]  /*0100*/  IMAD.HI.U32 R6, R6, R5, RZ ;  /* 0x0000000506067227 */ /* 0x000fc800078e00ff */
[----:B------:R-:W-:-:S04]  /*0110*/  IMAD.MOV R7, RZ, RZ, -R6 ;  /* 0x000000ffff077224 */ /* 0x000fc800078e0a06 */
[----:B------:R-:W-:-:S05]  /*0120*/  IMAD R5, R2, R7, R5 ;  /* 0x0000000702057224 */ /* 0x000fca00078e0205 */
[----:B------:R-:W-:-:S13]  /*0130*/  ISETP.GE.U32.AND P0, PT, R5, R2, PT ;  /* 0x000000020500720c */ /* 0x000fda0003f06070 */
[----:B------:R-:W-:Y:S02]  /*0140*/  @P0 IMAD.IADD R5, R5, 0x1, -R2 ;  /* 0x0000000105050824 */ /* 0x000fe400078e0a02 */
[----:B------:R-:W-:-:S03]  /*0150*/  @P0 VIADD R6, R6, 0x1 ;  /* 0x0000000106060836 */ /* 0x000fc60000000000 */
[----:B------:R-:W-:-:S13]  /*0160*/  ISETP.GE.U32.AND P1, PT, R5, R2, PT ;  /* 0x000000020500720c */ /* 0x000fda0003f26070 */
[----:B------:R-:W-:Y:S01]  /*0170*/  @P1 VIADD R6, R6, 0x1 ;  /* 0x0000000106061836 */ /* 0x000fe20000000000 */
[----:B------:R-:W-:-:S05]  /*0180*/  @!P2 LOP3.LUT R6, RZ, R2, RZ, 0x33, !PT ;  /* 0x00000002ff06a212 */ /* 0x000fca00078e33ff */
[----:B------:R-:W-:-:S04]  /*0190*/  IMAD R12, R6, R3, RZ ;  /* 0x00000003060c7224 */ /* 0x000fc800078e02ff */
[----:B------:R-:W-:-:S05]  /*01a0*/  IMAD.IADD R15, R12, 0x1, R3 ;  /* 0x000000010c0f7824 */ /* 0x000fca00078e0203 */
[----:B------:R-:W-:-:S13]  /*01b0*/  ISETP.GE.U32.AND P0, PT, R12, R15, PT ;  /* 0x0000000f0c00720c */ /* 0x000fda0003f06070 */
[----:B------:R-:W-:Y:S05]  /*01c0*/  @P0 EXIT ;  /* 0x000000000000094d */ /* 0x000fea0003800000 */
[----:B------:R-:W-:Y:S01]  /*01d0*/  IABS R7, R3 ;  /* 0x0000000300077213 */ /* 0x000fe20000000000 */
[----:B------:R-:W-:Y:S01]  /*01e0*/  VIADD R13, R2, 0xffffffff ;  /* 0xffffffff020d7836 */ /* 0x000fe20000000000 */
[----:B------:R-:W0:Y:S02]  /*01f0*/  LDCU.64 UR6, c[0x0][0x358] ;  /* 0x00006b00ff0677ac */ /* 0x000e240008000a00 */
[----:B------:R-:W1:Y:S01]  /*0200*/  I2F.RP R6, R7 ;  /* 0x0000000700067306 */ /* 0x000e620000209400 */
[----:B------:R-:W2:Y:S01]  /*0210*/  LDCU.64 UR12, c[0x0][0x380] ;  /* 0x00007000ff0c77ac */ /* 0x000ea20008000a00 */
[----:B------:R-:W3:Y:S06]  /*0220*/  LDCU.64 UR14, c[0x0][0x388] ;  /* 0x00007100ff0e77ac */ /* 0x000eec0008000a00 */
[----:B-1----:R-:W1:Y:S02]  /*0230*/  MUFU.RCP R6, R6 ;  /* 0x0000000600067308 */ /* 0x002e640000001000 */
[----:B-1----:R-:W-:-:S06]  /*0240*/  VIADD R4, R6, 0xffffffe ;  /* 0x0ffffffe06047836 */ /* 0x002fcc0000000000 */
[----:B------:R1:W4:Y:S02]  /*0250*/  F2I.FTZ.U32.TRUNC.NTZ R5, R4 ;  /* 0x0000000400057305 */ /* 0x000324000021f000 */
[----:B-1----:R-:W-:Y:S02]  /*0260*/  IMAD.MOV.U32 R4, RZ, RZ, RZ ;  /* 0x000000ffff047224 */ /* 0x002fe400078e00ff */
[----:B----4-:R-:W-:-:S04]  /*0270*/  IMAD.MOV R8, RZ, RZ, -R5 ;  /* 0x000000ffff087224 */ /* 0x010fc800078e0a05 */
[----:B------:R-:W-:Y:S01]  /*0280*/  IMAD R9, R8, R7, RZ ;  /* 0x0000000708097224 */ /* 0x000fe200078e02ff */
[----:B------:R-:W-:-:S03]  /*0290*/  IABS R8, R2 ;  /* 0x0000000200087213 */ /* 0x000fc60000000000 */
[----:B------:R-:W-:Y:S01]  /*02a0*/  IMAD.HI.U32 R5, R5, R9, R4 ;  /* 0x0000000905057227 */ /* 0x000fe200078e0004 */
[----:B------:R-:W-:-:S04]  /*02b0*/  LOP3.LUT R4, R2, R3, RZ, 0x3c, !PT ;  /* 0x0000000302047212 */ /* 0x000fc800078e3cff */
[----:B------:R-:W-:Y:S01]  /*02c0*/  ISETP.GE.AND P2, PT, R4, RZ, PT ;  /* 0x000000ff0400720c */ /* 0x000fe20003f46270 */
[----:B------:R-:W-:-:S04]  /*02d0*/  IMAD.HI.U32 R5, R5, R8, RZ ;  /* 0x0000000805057227 */ /* 0x000fc800078e00ff */
[----:B------:R-:W-:-:S04]  /*02e0*/  IMAD.MOV R6, RZ, RZ, -R5 ;  /* 0x000000ffff067224 */ /* 0x000fc800078e0a05 */
[----:B------:R-:W-:-:S05]  /*02f0*/  IMAD R6, R7, R6, R8 ;  /* 0x0000000607067224 */ /* 0x000fca00078e0208 */
[----:B------:R-:W-:-:S13]  /*0300*/  ISETP.GT.U32.AND P1, PT, R7, R6, PT ;  /* 0x000000060700720c */ /* 0x000fda0003f24070 */
[----:B------:R-:W-:Y:S02]  /*0310*/  @!P1 IMAD.IADD R6, R6, 0x1, -R7 ;  /* 0x0000000106069824 */ /* 0x000fe400078e0a07 */
[----:B------:R-:W-:Y:S01]  /*0320*/  @!P1 VIADD R5, R5, 0x1 ;  /* 0x0000000105059836 */ /* 0x000fe20000000000 */
[----:B------:R-:W-:Y:S02]  /*0330*/  ISETP.NE.AND P1, PT, R3, RZ, PT ;  /* 0x000000ff0300720c */ /* 0x000fe40003f25270 */
[----:B------:R-:W-:-:S13]  /*0340*/  ISETP.GE.U32.AND P0, PT, R6, R7, PT ;  /* 0x000000070600720c */ /* 0x000fda0003f06070 */
[----:B------:R-:W-:-:S04]  /*0350*/  @P0 VIADD R5, R5, 0x1 ;  /* 0x0000000105050836 */ /* 0x000fc80000000000 */
[----:B------:R-:W-:-:S04]  /*0360*/  IMAD.MOV.U32 R7, RZ, RZ, R5 ;  /* 0x000000ffff077224 */ /* 0x000fc800078e0005 */
[----:B------:R-:W-:Y:S01]  /*0370*/  @!P2 IMAD.MOV R7, RZ, RZ, -R7 ;  /* 0x000000ffff07a224 */ /* 0x000fe200078e0a07 */
[----:B------:R-:W-:-:S04]  /*0380*/  @!P1 LOP3.LUT R7, RZ, R3, RZ, 0x33, !PT ;  /* 0x00000003ff079212 */ /* 0x000fc800078e33ff */
[----:B------:R-:W1:Y:S01]  /*0390*/  I2F.U32.RP R6, R7 ;  /* 0x0000000700067306 */ /* 0x000e620000209000 */
[----:B------:R-:W-:-:S07]  /*03a0*/  ISETP.NE.U32.AND P1, PT, R7, RZ, PT ;  /* 0x000000ff0700720c */ /* 0x000fce0003f25070 */
[----:B-1----:R-:W1:Y:S02]  /*03b0*/  MUFU.RCP R6, R6 ;  /* 0x0000000600067308 */ /* 0x002e640000001000 */
[----:B-1----:R-:W-:-:S06]  /*03c0*/  VIADD R4, R6, 0xffffffe ;  /* 0x0ffffffe06047836 */ /* 0x002fcc0000000000 */
[----:B------:R1:W4:Y:S02]  /*03d0*/  F2I.FTZ.U32.TRUNC.NTZ R5, R4 ;  /* 0x0000000400057305 */ /* 0x000324000021f000 */
[----:B-1----:R-:W-:Y:S02]  /*03e0*/  IMAD.MOV.U32 R4, RZ, RZ, RZ ;  /* 0x000000ffff047224 */ /* 0x002fe400078e00ff */
[----:B----4-:R-:W-:-:S04]  /*03f0*/  IMAD R8, R7, R5, RZ ;  /* 0x0000000507087224 */ /* 0x010fc800078e02ff */
[----:B------:R-:W-:-:S04]  /*0400*/  IMAD.MOV R9, RZ, RZ, -R8 ;  /* 0x000000ffff097224 */ /* 0x000fc800078e0a08 */
[----:B------:R-:W-:-:S06]  /*0410*/  IMAD.HI.U32 R5, R5, R9, R4 ;  /* 0x0000000905057227 */ /* 0x000fcc00078e0004 */
[----:B------:R-:W-:-:S04]  /*0420*/  IMAD.HI.U32 R5, R5, R0, RZ ;  /* 0x0000000005057227 */ /* 0x000fc800078e00ff */
[----:B------:R-:W-:-:S04]  /*0430*/  IMAD.MOV R5, RZ, RZ, -R5 ;  /* 0x000000ffff057224 */ /* 0x000fc800078e0a05 */
[----:B------:R-:W-:-:S05]  /*0440*/  IMAD R0, R7, R5, R0 ;  /* 0x0000000507007224 */ /* 0x000fca00078e0200 */
[----:B------:R-:W-:-:S13]  /*0450*/  ISETP.GE.U32.AND P0, PT, R0, R7, PT ;  /* 0x000000070000720c */ /* 0x000fda0003f06070 */
[----:B------:R-:W-:-:S05]  /*0460*/  @P0 IMAD.IADD R0, R0, 0x1, -R7 ;  /* 0x0000000100000824 */ /* 0x000fca00078e0a07 */
[----:B------:R-:W-:-:S13]  /*0470*/  ISETP.GE.U32.AND P0, PT, R0, R7, PT ;  /* 0x000000070000720c */ /* 0x000fda0003f06070 */
[----:B------:R-:W-:Y:S01]  /*0480*/  @P0 IMAD.IADD R0, R0, 0x1, -R7 ;  /* 0x0000000100000824 */ /* 0x000fe200078e0a07 */
[----:B------:R-:W-:-:S05]  /*0490*/  @!P1 LOP3.LUT R0, RZ, R7, RZ, 0x33, !PT ;  /* 0x00000007ff009212 */ /* 0x000fca00078e33ff */
[----:B0-23--:R-:W-:-:S07]  /*04a0*/  IMAD R14, R0, R3, RZ ;  /* 0x00000003000e7224 */ /* 0x00dfce00078e02ff */
.L_x_4:
[----:B0-----:R-:W0:Y:S01]  /*04b0*/  LDC R25, c[0x0][0x394] ;  /* 0x0000e500ff197b82 */ /* 0x001e220000000800 */
[----:B------:R-:W-:Y:S01]  /*04c0*/  BSSY.RECONVERGENT B0, `(.L_x_0) ;  /* 0x000014e000007945 */ /* 0x000fe20003800200 */
[----:B0-----:R-:W-:-:S05]  /*04d0*/  IMAD.IADD R11, R14, 0x1, R25 ;  /* 0x000000010e0b7824 */ /* 0x001fca00078e0219 */
[----:B------:R-:W-:-:S13]  /*04e0*/  ISETP.GE.U32.AND P0, PT, R14, R11, PT ;  /* 0x0000000b0e00720c */ /* 0x000fda0003f06070 */
[----:B-12---:R-:W-:Y:S05]  /*04f0*/  @P0 BRA `(.L_x_1) ;  /* 0x0000001400280947 */ /* 0x006fea0003800000 */
[----:B------:R-:W0:Y:S01]  /*0500*/  LDC R27, c[0x0][0x390] ;  /* 0x0000e400ff1b7b82 */ /* 0x000e220000000800 */
[----:B------:R-:W1:Y:S01]  /*0510*/  LDCU UR4, c[0x0][0x394] ;  /* 0x00007280ff0477ac */ /* 0x000e620008000800 */
[C---:B------:R-:W-:Y:S01]  /*0520*/  ISETP.NE.AND P0, PT, R12.reuse, R13, PT ;  /* 0x0000000d0c00720c */ /* 0x040fe20003f05270 */
[----:B------:R-:W-:Y:S01]  /*0530*/  IMAD.MOV.U32 R10, RZ, RZ, R14 ;  /* 0x000000ffff0a7224 */ /* 0x000fe200078e000e */
[----:B------:R-:W-:Y:S01]  /*0540*/  ISETP.NE.AND P1, PT, R12, RZ, PT ;  /* 0x000000ff0c00720c */ /* 0x000fe20003f25270 */
[----:B-1----:R-:W-:-:S04]  /*0550*/  ULOP3.LUT UR4, UR4, 0x3, URZ, 0xc0, !UPT ;  /* 0x0000000304047892 */ /* 0x002fc8000f8ec0ff */
[----:B------:R-:W-:Y:S01]  /*0560*/  UISETP.NE.AND UP0, UPT, UR4, URZ, UPT ;  /* 0x000000ff0400728c */ /* 0x000fe2000bf05270 */
[-C--:B0-----:R-:W-:Y:S02]  /*0570*/  IMAD R0, R27, R27.reuse, RZ ;  /* 0x0000001b1b007224 */ /* 0x081fe400078e02ff */
[----:B------:R-:W-:-:S03]  /*0580*/  IMAD R9, R12, R27, RZ ;  /* 0x0000001b0c097224 */ /* 0x000fc600078e02ff */
[C---:B------:R-:W-:Y:S02]  /*0590*/  SEL R8, R0.reuse, RZ, !P0 ;  /* 0x000000ff00087207 */ /* 0x040fe40004000000 */
[----:B------:R-:W-:-:S03]  /*05a0*/  SEL R0, R0, RZ, !P1 ;  /* 0x000000ff00007207 */ /* 0x000fc60004800000 */
[----:B------:R-:W-:Y:S02]  /*05b0*/  IMAD.IADD R8, R27, 0x1, -R8 ;  /* 0x000000011b087824 */ /* 0x000fe400078e0a08 */
[----:B------:R-:W-:Y:S01]  /*05c0*/  IMAD.IADD R0, R0, 0x1, -R27 ;  /* 0x0000000100007824 */ /* 0x000fe200078e0a1b */
[----:B------:R-:W-:Y:S06]  /*05d0*/  BRA.U !UP0, `(.L_x_2) ;  /* 0x0000000908207547 */ /* 0x000fec000b800000 */
[-C--:B------:R-:W-:Y:S01]  /*05e0*/  IABS R24, R27.reuse ;  /* 0x0000001b00187213 */ /* 0x080fe20000000000 */
[----:B------:R-:W0:Y:S01]  /*05f0*/  LDCU.64 UR8, c[0x0][0x380] ;  /* 0x00007000ff0877ac */ /* 0x000e220008000a00 */
[----:B------:R-:W-:Y:S01]  /*0600*/  IABS R6, R14 ;  /* 0x0000000e00067213 */ /* 0x000fe20000000000 */
[C---:B------:R-:W-:Y:S01]  /*0610*/  IMAD.IADD R31, R14.reuse, 0x1, R9 ;  /* 0x000000010e1f7824 */ /* 0x040fe200078e0209 */
[----:B------:R-:W1:Y:S01]  /*0620*/  I2F.RP R4, R24 ;  /* 0x0000001800047306 */ /* 0x000e620000209400 */
[C---:B------:R-:W-:Y:S01]  /*0630*/  ISETP.GE.AND P1, PT, R14.reuse, RZ, PT ;  /* 0x000000ff0e00720c */ /* 0x040fe20003f26270 */
[----:B------:R-:W-:Y:S01]  /*0640*/  VIADD R10, R14, 0x1 ;  /* 0x000000010e0a7836 */ /* 0x000fe20000000000 */
[----:B------:R-:W-:Y:S01]  /*0650*/  LOP3.LUT R29, RZ, R27, RZ, 0x33, !PT ;  /* 0x0000001bff1d7212 */ /* 0x000fe200078e33ff */
[----:B------:R-:W2:Y:S01]  /*0660*/  LDC.64 R22, c[0x0][0x388] ;  /* 0x0000e200ff167b82 */ /* 0x000ea20000000a00 */
[----:B------:R-:W-:Y:S01]  /*0670*/  SHF.R.S32.HI R7, RZ, 0x1f, R31 ;  /* 0x0000001fff077819 */ /* 0x000fe2000001141f */
[----:B------:R-:W-:-:S02]  /*0680*/  IMAD.IADD R28, R9, 0x1, R10 ;  /* 0x00000001091c7824 */ /* 0x000fc400078e020a */
[----:B-1----:R-:W1:Y:S02]  /*0690*/  MUFU.RCP R4, R4 ;  /* 0x0000000400047308 */ /* 0x002e640000001000 */
[----:B-1----:R-:W-:-:S06]  /*06a0*/  VIADD R2, R4, 0xffffffe ;  /* 0x0ffffffe04027836 */ /* 0x002fcc0000000000 */
[----:B------:R1:W3:Y:S02]  /*06b0*/  F2I.FTZ.U32.TRUNC.NTZ R3, R2 ;  /* 0x0000000200037305 */ /* 0x0002e4000021f000 */
[----:B-1----:R-:W-:Y:S02]  /*06c0*/  IMAD.MOV.U32 R2, RZ, RZ, RZ ;  /* 0x000000ffff027224 */ /* 0x002fe400078e00ff */
[----:B---3--:R-:W-:-:S04]  /*06d0*/  IMAD.MOV R5, RZ, RZ, -R3 ;  /* 0x000000ffff057224 */ /* 0x008fc800078e0a03 */
[----:B------:R-:W-:-:S04]  /*06e0*/  IMAD R5, R5, R24, RZ ;  /* 0x0000001805057224 */ /* 0x000fc800078e02ff */
[----:B------:R-:W-:-:S04]  /*06f0*/  IMAD.HI.U32 R26, R3, R5, R2 ;  /* 0x00000005031a7227 */ /* 0x000fc800078e0002 */
[----:B------:R-:W-:-:S04]  /*0700*/  IMAD.MOV.U32 R5, RZ, RZ, R6 ;  /* 0x000000ffff057224 */ /* 0x000fc800078e0006 */
[----:B------:R-:W-:-:S04]  /*0710*/  IMAD.HI.U32 R3, R26, R5, RZ ;  /* 0x000000051a037227 */ /* 0x000fc800078e00ff */
[----:B------:R-:W-:-:S04]  /*0720*/  IMAD.MOV R3, RZ, RZ, -R3 ;  /* 0x000000ffff037224 */ /* 0x000fc800078e0a03 */
[----:B------:R-:W-:-:S05]  /*0730*/  IMAD R3, R24, R3, R5 ;  /* 0x0000000318037224 */ /* 0x000fca00078e0205 */
[----:B------:R-:W-:-:S13]  /*0740*/  ISETP.GT.U32.AND P0, PT, R24, R3, PT ;  /* 0x000000031800720c */ /* 0x000fda0003f04070 */
[----:B------:R-:W-:-:S05]  /*0750*/  @!P0 IMAD.IADD R3, R3, 0x1, -R24 ;  /* 0x0000000103038824 */ /* 0x000fca00078e0a18 */
[----:B------:R-:W-:-:S13]  /*0760*/  ISETP.GT.U32.AND P0, PT, R24, R3, PT ;  /* 0x000000031800720c */ /* 0x000fda0003f04070 */
[----:B------:R-:W-:Y:S01]  /*0770*/  @!P0 IMAD.IADD R3, R3, 0x1, -R24 ;  /* 0x0000000103038824 */ /* 0x000fe200078e0a18 */
[----:B------:R-:W-:-:S03]  /*0780*/  ISETP.NE.AND P0, PT, R27, RZ, PT ;  /* 0x000000ff1b00720c */ /* 0x000fc60003f05270 */
[----:B------:R-:W-:Y:S02]  /*0790*/  IMAD.MOV.U32 R4, RZ, RZ, R3 ;  /* 0x000000ffff047224 */ /* 0x000fe400078e0003 */
[----:B------:R-:W1:Y:S02]  /*07a0*/  LDC.64 R2, c[0x0][0x380] ;  /* 0x0000e000ff027b82 */ /* 0x000e640000000a00 */
[----:B------:R-:W-:-:S05]  /*07b0*/  @!P1 IMAD.MOV R4, RZ, RZ, -R4 ;  /* 0x000000ffff049224 */ /* 0x000fca00078e0a04 */
[----:B------:R-:W-:-:S04]  /*07c0*/  SEL R4, R29, R4, !P0 ;  /* 0x000000041d047207 */ /* 0x000fc80004000000 */
[C---:B------:R-:W-:Y:S02]  /*07d0*/  ISETP.NE.AND P2, PT, R4.reuse, RZ, PT ;  /* 0x000000ff0400720c */ /* 0x040fe40003f45270 */
[----:B------:R-:W-:Y:S02]  /*07e0*/  ISETP.NE.AND P1, PT, R4, R13, PT ;  /* 0x0000000d0400720c */ /* 0x000fe40003f25270 */
[C---:B------:R-:W-:Y:S02]  /*07f0*/  SEL R4, R27.reuse, RZ, !P2 ;  /* 0x000000ff1b047207 */ /* 0x040fe40005000000 */
[----:B------:R-:W-:Y:S02]  /*0800*/  SEL R5, R27, RZ, !P1 ;  /* 0x000000ff1b057207 */ /* 0x000fe40004800000 */
[----:B------:R-:W-:-:S03]  /*0810*/  IADD3 R17, P1, PT, R31, R4, RZ ;  /* 0x000000041f117210 */ /* 0x000fc60007f3e0ff */
[----:B------:R-:W-:Y:S01]  /*0820*/  IMAD.IADD R21, R28, 0x1, -R5 ;  /* 0x000000011c157824 */ /* 0x000fe200078e0a05 */
[----:B------:R-:W-:Y:S01]  /*0830*/  LEA.HI.X.SX32 R18, R4, R7, 0x1, P1 ;  /* 0x0000000704127211 */ /* 0x000fe200008f0eff */
[--C-:B------:R-:W-:Y:S01]  /*0840*/  IMAD.IADD R5, R8, 0x1, R31.reuse ;  /* 0x0000000108057824 */ /* 0x100fe200078e021f */
[----:B0-----:R-:W-:Y:S01]  /*0850*/  LEA R16, P1, R17, UR8, 0x2 ;  /* 0x0000000811107c11 */ /* 0x001fe2000f8210ff */
[----:B------:R-:W-:Y:S02]  /*0860*/  IMAD.IADD R7, R0, 0x1, R31 ;  /* 0x0000000100077824 */ /* 0x000fe400078e021f */
[----:B-1----:R-:W-:Y:S01]  /*0870*/  IMAD.WIDE R20, R21, 0x4, R2 ;  /* 0x0000000415147825 */ /* 0x002fe200078e0202 */
[----:B------:R-:W-:-:S03]  /*0880*/  LEA.HI.X R17, R17, UR9, R18, 0x2, P1 ;  /* 0x0000000911117c11 */ /* 0x000fc600088f1412 */
[--C-:B------:R-:W-:Y:S02]  /*0890*/  IMAD.WIDE R4, R5, 0x4, R2.reuse ;  /* 0x0000000405047825 */ /* 0x100fe400078e0202 */
[----:B------:R-:W3:Y:S02]  /*08a0*/  LDG.E R20, desc[UR6][R20.64] ;  /* 0x0000000614147981 */ /* 0x000ee4000c1e1900 */
[--C-:B------:R-:W-:Y:S02]  /*08b0*/  IMAD.WIDE R6, R7, 0x4, R2.reuse ;  /* 0x0000000407067825 */ /* 0x100fe400078e0202 */
[----:B------:R-:W3:Y:S02]  /*08c0*/  LDG.E R33, desc[UR6][R4.64] ;  /* 0x0000000604217981 */ /* 0x000ee4000c1e1900 */
[C---:B------:R-:W-:Y:S02]  /*08d0*/  IMAD.WIDE R18, R31.reuse, 0x4, R2 ;  /* 0x000000041f127825 */ /* 0x040fe400078e0202 */
[----:B------:R-:W3:Y:S04]  /*08e0*/  LDG.E R30, desc[UR6][R6.64] ;  /* 0x00000006061e7981 */ /* 0x000ee8000c1e1900 */
[----:B------:R-:W4:Y:S04]  /*08f0*/  LDG.E R17, desc[UR6][R16.64+-0x4] ;  /* 0xfffffc0610117981 */ /* 0x000f28000c1e1900 */
[----:B------:R-:W4:Y:S01]  /*0900*/  LDG.E R32, desc[UR6][R18.64] ;  /* 0x0000000612207981 */ /* 0x000f22000c1e1900 */
[----:B--2---:R-:W-:Y:S01]  /*0910*/  IMAD.WIDE R22, R31, 0x4, R22 ;  /* 0x000000041f167825 */ /* 0x004fe200078e0216 */
[----:B------:R-:W-:Y:S01]  /*0920*/  UISETP.NE.AND UP0, UPT, UR4, 0x1, UPT ;  /* 0x000000010400788c */ /* 0x000fe2000bf05270 */
[----:B---3--:R-:W-:-:S04]  /*0930*/  IADD3 R30, PT, PT, R20, R30, R33 ;  /* 0x0000001e141e7210 */ /* 0x008fc80007ffe021 */
[----:B----4-:R-:W-:Y:S01]  /*0940*/  IADD3 R30, PT, PT, R32, R30, R17 ;  /* 0x0000001e201e7210 */ /* 0x010fe20007ffe011 */
[----:B------:R-:W-:-:S03]  /*0950*/  IMAD.MOV.U32 R32, RZ, RZ, -0x1 ;  /* 0xffffffffff207424 */ /* 0x000fc600078e00ff */
[----:B------:R-:W-:-:S04]  /*0960*/  ISETP.GE.AND P1, PT, R30, 0x1, PT ;  /* 0x000000011e00780c */ /* 0x000fc80003f26270 */
[----:B------:R-:W-:-:S05]  /*0970*/  SEL R21, R32, 0x1, !P1 ;  /* 0x0000000120157807 */ /* 0x000fca0004800000 */
[----:B------:R0:W-:Y:S01]  /*0980*/  STG.E desc[UR6][R22.64], R21 ;  /* 0x0000001516007986 */ /* 0x0001e2000c101906 */
[----:B------:R-:W-:Y:S05]  /*0990*/  BRA.U !UP0, `(.L_x_2) ;  /* 0x0000000508307547 */ /* 0x000fea000b800000 */
[----:B------:R-:W-:Y:S01]  /*09a0*/  IABS R17, R10 ;  /* 0x0000000a00117213 */ /* 0x000fe20000000000 */
[----:B------:R-:W2:Y:S01]  /*09b0*/  LDG.E R31, desc[UR6][R4.64+0x4] ;  /* 0x00000406041f7981 */ /* 0x000ea2000c1e1900 */
[----:B------:R-:W-:Y:S01]  /*09c0*/  ISETP.GE.AND P2, PT, R10, RZ, PT ;  /* 0x000000ff0a00720c */ /* 0x000fe20003f46270 */
[----:B------:R-:W1:Y:S01]  /*09d0*/  LDCU.64 UR10, c[0x0][0x388] ;  /* 0x00007100ff0a77ac */ /* 0x000e620008000a00 */
[----:B------:R-:W-:Y:S01]  /*09e0*/  SHF.R.S32.HI R30, RZ, 0x1f, R14 ;  /* 0x0000001fff1e7819 */ /* 0x000fe2000001140e */
[----:B------:R-:W-:-:S04]  /*09f0*/  IMAD.HI.U32 R16, R26, R17, RZ ;  /* 0x000000111a107227 */ /* 0x000fc800078e00ff */
[----:B------:R-:W-:-:S04]  /*0a00*/  IMAD.MOV R16, RZ, RZ, -R16 ;  /* 0x000000ffff107224 */ /* 0x000fc800078e0a10 */
[----:B------:R-:W-:-:S05]  /*0a10*/  IMAD R17, R24, R16, R17 ;  /* 0x0000001018117224 */ /* 0x000fca00078e0211 */
[----:B------:R-:W-:-:S13]  /*0a20*/  ISETP.GT.U32.AND P1, PT, R24, R17, PT ;  /* 0x000000111800720c */ /* 0x000fda0003f24070 */
[----:B------:R-:W-:-:S05]  /*0a30*/  @!P1 IMAD.IADD R17, R17, 0x1, -R24 ;  /* 0x0000000111119824 */ /* 0x000fca00078e0a18 */
[----:B------:R-:W-:-:S13]  /*0a40*/  ISETP.GT.U32.AND P1, PT, R24, R17, PT ;  /* 0x000000111800720c */ /* 0x000fda0003f24070 */
[----:B------:R-:W-:-:S04]  /*0a50*/  @!P1 IMAD.IADD R17, R17, 0x1, -R24 ;  /* 0x0000000111119824 */ /* 0x000fc800078e0a18 */
[----:B------:R-:W-:-:S05]  /*0a60*/  @!P2 IMAD.MOV R17, RZ, RZ, -R17 ;  /* 0x000000ffff11a224 */ /* 0x000fca00078e0a11 */
[----:B------:R-:W-:Y:S02]  /*0a70*/  SEL R10, R29, R17, !P0 ;  /* 0x000000111d0a7207 */ /* 0x000fe40004000000 */
[----:B------:R-:W-:Y:S02]  /*0a80*/  IADD3 R29, P2, PT, R14, R9, RZ ;  /* 0x000000090e1d7210 */ /* 0x000fe40007f5e0ff */
[C---:B------:R-:W-:Y:S02]  /*0a90*/  ISETP.NE.AND P1, PT, R10.reuse, R13, PT ;  /* 0x0000000d0a00720c */ /* 0x040fe40003f25270 */
[----:B------:R-:W-:Y:S02]  /*0aa0*/  LEA.HI.X.SX32 R30, R9, R30, 0x1, P2 ;  /* 0x0000001e091e7211 */ /* 0x000fe400010f0eff */
[----:B------:R-:W-:Y:S02]  /*0ab0*/  SEL R17, R27, RZ, !P1 ;  /* 0x000000ff1b117207 */ /* 0x000fe40004800000 */
[----:B------:R-:W-:Y:S01]  /*0ac0*/  ISETP.NE.AND P1, PT, R10, RZ, PT ;  /* 0x000000ff0a00720c */ /* 0x000fe20003f25270 */
[----:B------:R-:W-:Y:S01]  /*0ad0*/  IMAD.SHL.U32 R10, R29, 0x4, RZ ;  /* 0x000000041d0a7824 */ /* 0x000fe200078e00ff */
[----:B------:R-:W-:-:S02]  /*0ae0*/  IADD3 R17, PT, PT, R28, 0x1, -R17 ;  /* 0x000000011c117810 */ /* 0x000fc40007ffe811 */
[----:B0-----:R-:W-:Y:S02]  /*0af0*/  SEL R23, R27, RZ, !P1 ;  /* 0x000000ff1b177207 */ /* 0x001fe40004800000 */
[----:B------:R-:W-:Y:S01]  /*0b00*/  SHF.L.U64.HI R32, R29, 0x2, R30 ;  /* 0x000000021d207819 */ /* 0x000fe2000001021e */
[----:B------:R-:W-:Y:S01]  /*0b10*/  IMAD.WIDE R20, R17, 0x4, R2 ;  /* 0x0000000411147825 */ /* 0x000fe200078e0202 */
[----:B------:R-:W-:-:S03]  /*0b20*/  IADD3 R16, P2, PT, R10, UR8, RZ ;  /* 0x000000080a107c10 */ /* 0x000fc6000ff5e0ff */
[----:B------:R-:W-:Y:S01]  /*0b30*/  IMAD.WIDE R22, R23, 0x4, R18 ;  /* 0x0000000417167825 */ /* 0x000fe200078e0212 */
[----:B------:R-:W-:Y:S01]  /*0b40*/  IADD3.X R17, PT, PT, R32, UR9, RZ, P2, !PT ;  /* 0x0000000920117c10 */ /* 0x000fe200097fe4ff */
[----:B------:R-:W2:Y:S04]  /*0b50*/  LDG.E R20, desc[UR6][R20.64] ;  /* 0x0000000614147981 */ /* 0x000ea8000c1e1900 */
[----:B------:R-:W2:Y:S04]  /*0b60*/  LDG.E R18, desc[UR6][R6.64+0x4] ;  /* 0x0000040606127981 */ /* 0x000ea8000c1e1900 */
[----:B------:R-:W3:Y:S04]  /*0b70*/  LDG.E R23, desc[UR6][R22.64] ;  /* 0x0000000616177981 */ /* 0x000ee8000c1e1900 */
[----:B------:R-:W3:Y:S01]  /*0b80*/  LDG.E R19, desc[UR6][R16.64+0x4] ;  /* 0x0000040610137981 */ /* 0x000ee2000c1e1900 */
[----:B------:R-:W-:Y:S01]  /*0b90*/  UISETP.NE.AND UP0, UPT, UR4, 0x2, UPT ;  /* 0x000000020400788c */ /* 0x000fe2000bf05270 */
[----:B--2---:R-:W-:Y:S01]  /*0ba0*/  IADD3 R18, PT, PT, R20, R18, R31 ;  /* 0x0000001214127210 */ /* 0x004fe20007ffe01f */
[----:B------:R-:W-:-:S03]  /*0bb0*/  IMAD.MOV.U32 R31, RZ, RZ, -0x1 ;  /* 0xffffffffff1f7424 */ /* 0x000fc600078e00ff */
[----:B---3--:R-:W-:Y:S02]  /*0bc0*/  IADD3 R19, PT, PT, R19, R18, R23 ;  /* 0x0000001213137210 */ /* 0x008fe40007ffe017 */
[----:B-1----:R-:W-:Y:S02]  /*0bd0*/  IADD3 R18, P2, PT, R10, UR10, RZ ;  /* 0x0000000a0a127c10 */ /* 0x002fe4000ff5e0ff */
[----:B------:R-:W-:Y:S02]  /*0be0*/  ISETP.GE.AND P1, PT, R19, 0x1, PT ;  /* 0x000000011300780c */ /* 0x000fe40003f26270 */
[----:B------:R-:W-:Y:S02]  /*0bf0*/  IADD3.X R19, PT, PT, R32, UR11, RZ, P2, !PT ;  /* 0x0000000b20137c10 */ /* 0x000fe400097fe4ff */
[----:B------:R-:W-:-:S05]  /*0c00*/  SEL R21, R31, 0x1, !P1 ;  /* 0x000000011f157807 */ /* 0x000fca0004800000 */
[----:B------:R1:W-:Y:S01]  /*0c10*/  STG.E desc[UR6][R18.64+0x4], R21 ;  /* 0x0000041512007986 */ /* 0x0003e2000c101906 */
[----:B------:R-:W-:Y:S01]  /*0c20*/  VIADD R10, R14, 0x2 ;  /* 0x000000020e0a7836 */ /* 0x000fe20000000000 */
[----:B------:R-:W-:Y:S06]  /*0c30*/  BRA.U !UP0, `(.L_x_2) ;  /* 0x0000000108887547 */ /* 0x000fec000b800000 */
[----:B------:R-:W-:Y:S01]  /*0c40*/  VIADD R10, R14, 0x2 ;  /* 0x000000020e0a7836 */ /* 0x000fe20000000000 */
[----:B------:R-:W2:Y:S04]  /*0c50*/  LDG.E R5, desc[UR6][R4.64+0x8] ;  /* 0x0000080604057981 */ /* 0x000ea8000c1e1900 */
[----:B-1----:R-:W-:Y:S01]  /*0c60*/  IABS R21, R10 ;  /* 0x0000000a00157213 */ /* 0x002fe20000000000 */
[----:B------:R-:W3:Y:S01]  /*0c70*/  LDG.E R16, desc[UR6][R16.64+0x8] ;  /* 0x0000080610107981 */ /* 0x000ee2000c1e1900 */
[----:B------:R-:W-:Y:S02]  /*0c80*/  ISETP.GE.AND P2, PT, R10, RZ, PT ;  /* 0x000000ff0a00720c */ /* 0x000fe40003f46270 */
[----:B------:R-:W-:Y:S01]  /*0c90*/  LOP3.LUT R10, RZ, R27, RZ, 0x33, !PT ;  /* 0x0000001bff0a7212 */ /* 0x000fe200078e33ff */
        /* <DEDUP_REMOVED lines=8> */
[----:B------:R-:W-:-:S04]  /*0d20*/  SEL R10, R10, R21, !P0 ;  /* 0x000000150a0a7207 */ /* 0x000fc80004000000 */
[C---:B------:R-:W-:Y:S02]  /*0d30*/  ISETP.NE.AND P1, PT, R10.reuse, RZ, PT ;  /* 0x000000ff0a00720c */ /* 0x040fe40003f25270 */
[----:B------:R-:W-:Y:S02]  /*0d40*/  ISETP.NE.AND P0, PT, R10, R13, PT ;  /* 0x0000000d0a00720c */ /* 0x000fe40003f05270 */
[C---:B------:R-:W-:Y:S02]  /*0d50*/  SEL R10, R27.reuse, RZ, !P1 ;  /* 0x000000ff1b0a7207 */ /* 0x040fe40004800000 */
[----:B------:R-:W-:Y:S02]  /*0d60*/  SEL R21, R27, RZ, !P0 ;  /* 0x000000ff1b157207 */ /* 0x000fe40004000000 */
[----:B------:R-:W-:Y:S02]  /*0d70*/  IADD3 R29, P0, PT, R10, R29, RZ ;  /* 0x0000001d0a1d7210 */ /* 0x000fe40007f1e0ff */
[----:B------:R-:W-:-:S02]  /*0d80*/  IADD3 R21, PT, PT, R28, 0x2, -R21 ;  /* 0x000000021c157810 */ /* 0x000fc40007ffe815 */
[----:B------:R-:W-:Y:S02]  /*0d90*/  LEA.HI.X.SX32 R10, R10, R30, 0x1, P0 ;  /* 0x0000001e0a0a7211 */ /* 0x000fe400000f0eff */
[----:B------:R-:W-:Y:S01]  /*0da0*/  LEA R20, P0, R29, UR8, 0x2 ;  /* 0x000000081d147c11 */ /* 0x000fe2000f8010ff */
[----:B------:R-:W-:-:S03]  /*0db0*/  IMAD.WIDE R2, R21, 0x4, R2 ;  /* 0x0000000415027825 */ /* 0x000fc600078e0202 */
[----:B------:R-:W-:Y:S02]  /*0dc0*/  LEA.HI.X R21, R29, UR9, R10, 0x2, P0 ;  /* 0x000000091d157c11 */ /* 0x000fe400080f140a */
[----:B------:R-:W2:Y:S04]  /*0dd0*/  LDG.E R10, desc[UR6][R6.64+0x8] ;  /* 0x00000806060a7981 */ /* 0x000ea8000c1e1900 */
[----:B------:R-:W2:Y:S04]  /*0de0*/  LDG.E R2, desc[UR6][R2.64] ;  /* 0x0000000602027981 */ /* 0x000ea8000c1e1900 */
[----:B------:R-:W3:Y:S01]  /*0df0*/  LDG.E R21, desc[UR6][R20.64+0x4] ;  /* 0x0000040614157981 */ /* 0x000ee2000c1e1900 */
[----:B--2---:R-:W-:-:S04]  /*0e00*/  IADD3 R10, PT, PT, R2, R10, R5 ;  /* 0x0000000a020a7210 */ /* 0x004fc80007ffe005 */
[----:B---3--:R-:W-:-:S04]  /*0e10*/  IADD3 R10, PT, PT, R16, R10, R21 ;  /* 0x0000000a100a7210 */ /* 0x008fc80007ffe015 */
[----:B------:R-:W-:-:S04]  /*0e20*/  ISETP.GE.AND P0, PT, R10, 0x1, PT ;  /* 0x000000010a00780c */ /* 0x000fc80003f06270 */
[----:B------:R-:W-:-:S05]  /*0e30*/  SEL R31, R31, 0x1, !P0 ;  /* 0x000000011f1f7807 */ /* 0x000fca0004000000 */
[----:B------:R2:W-:Y:S01]  /*0e40*/  STG.E desc[UR6][R18.64+0x8], R31 ;  /* 0x0000081f12007986 */ /* 0x0005e2000c101906 */
[----:B------:R-:W-:-:S07]  /*0e50*/  VIADD R10, R14, 0x3 ;  /* 0x000000030e0a7836 */ /* 0x000fce0000000000 */
.L_x_2:
[----:B------:R-:W-:-:S13]  /*0e60*/  ISETP.GE.U32.AND P0, PT, R25, 0x4, PT ;  /* 0x000000041900780c */ /* 0x000fda0003f06070 */
[----:B------:R-:W-:Y:S05]  /*0e70*/  @!P0 BRA `(.L_x_1) ;  /* 0x0000000800c88947 */ /* 0x000fea0003800000 */
[----:B------:R-:W-:-:S04]  /*0e80*/  IABS R25, R27 ;  /* 0x0000001b00197213 */ /* 0x000fc80000000000 */
[----:B------:R-:W3:Y:S08]  /*0e90*/  I2F.RP R4, R25 ;  /* 0x0000001900047306 */ /* 0x000ef00000209400 */
[----:B---3--:R-:W3:Y:S02]  /*0ea0*/  MUFU.RCP R4, R4 ;  /* 0x0000000400047308 */ /* 0x008ee40000001000 */
[----:B---3--:R-:W-:-:S06]  /*0eb0*/  VIADD R2, R4, 0xffffffe ;  /* 0x0ffffffe04027836 */ /* 0x008fcc0000000000 */
[----:B------:R3:W4:Y:S02]  /*0ec0*/  F2I.FTZ.U32.TRUNC.NTZ R3, R2 ;  /* 0x0000000200037305 */ /* 0x000724000021f000 */
[----:B---3--:R-:W-:Y:S02]  /*0ed0*/  IMAD.MOV.U32 R2, RZ, RZ, RZ ;  /* 0x000000ffff027224 */ /* 0x008fe400078e00ff */
[----:B----4-:R-:W-:-:S04]  /*0ee0*/  IMAD.MOV R6, RZ, RZ, -R3 ;  /* 0x000000ffff067224 */ /* 0x010fc800078e0a03 */
[----:B------:R-:W-:-:S04]  /*0ef0*/  IMAD R5, R6, R25, RZ ;  /* 0x0000001906057224 */ /* 0x000fc800078e02ff */
[----:B------:R-:W-:-:S07]  /*0f00*/  IMAD.HI.U32 R24, R3, R5, R2 ;  /* 0x0000000503187227 */ /* 0x000fce00078e0002 */
.L_x_3:
[----:B------:R-:W3:Y:S01]  /*0f10*/  LDC R28, c[0x0][0x390] ;  /* 0x0000e400ff1c7b82 */ /* 0x000ee20000000800 */
[----:B------:R-:W-:Y:S01]  /*0f20*/  IABS R3, R10 ;  /* 0x0000000a00037213 */ /* 0x000fe20000000000 */
[----:B------:R-:W-:Y:S01]  /*0f30*/  IMAD.IADD R27, R9, 0x1, R10 ;  /* 0x00000001091b7824 */ /* 0x000fe200078e020a */
[----:B------:R-:W-:-:S03]  /*0f40*/  ISETP.GE.AND P1, PT, R10, RZ, PT ;  /* 0x000000ff0a00720c */ /* 0x000fc60003f26270 */
[----:B------:R-:W-:Y:S02]  /*0f50*/  IMAD.HI.U32 R24, R24, R3, RZ ;  /* 0x0000000318187227 */ /* 0x000fe400078e00ff */
[----:B------:R-:W4:Y:S02]  /*0f60*/  LDC.64 R6, c[0x0][0x380] ;  /* 0x0000e000ff067b82 */ /* 0x000f240000000a00 */
[----:B------:R-:W-:Y:S02]  /*0f70*/  IMAD.MOV R24, RZ, RZ, -R24 ;  /* 0x000000ffff187224 */ /* 0x000fe400078e0a18 */
[----:B------:R-:W-:Y:S01]  /*0f80*/  IMAD.IADD R5, R8, 0x1, R27 ;  /* 0x0000000108057824 */ /* 0x000fe200078e021b */
[-C--:B---3--:R-:W-:Y:S02]  /*0f90*/  IABS R26, R28.reuse ;  /* 0x0000001c001a7213 */ /* 0x088fe40000000000 */
[----:B0-----:R-:W-:-:S03]  /*0fa0*/  LOP3.LUT R22, RZ, R28, RZ, 0x33, !PT ;  /* 0x0000001cff167212 */ /* 0x001fc600078e33ff */
[----:B------:R-:W-:Y:S01]  /*0fb0*/  IMAD R2, R26, R24, R3 ;  /* 0x000000181a027224 */ /* 0x000fe200078e0203 */
[----:B------:R-:W-:-:S04]  /*0fc0*/  SHF.R.S32.HI R3, RZ, 0x1f, R27 ;  /* 0x0000001fff037819 */ /* 0x000fc8000001141b */
[----:B------:R-:W-:-:S13]  /*0fd0*/  ISETP.GT.U32.AND P0, PT, R25, R2, PT ;  /* 0x000000021900720c */ /* 0x000fda0003f04070 */
[----:B------:R-:W-:-:S05]  /*0fe0*/  @!P0 IMAD.IADD R2, R2, 0x1, -R26 ;  /* 0x0000000102028824 */ /* 0x000fca00078e0a1a */
[----:B------:R-:W-:-:S13]  /*0ff0*/  ISETP.GT.U32.AND P0, PT, R25, R2, PT ;  /* 0x000000021900720c */ /* 0x000fda0003f04070 */
[----:B------:R-:W-:Y:S01]  /*1000*/  @!P0 IMAD.IADD R2, R2, 0x1, -R26 ;  /* 0x0000000102028824 */ /* 0x000fe200078e0a1a */
[----:B------:R-:W-:-:S03]  /*1010*/  ISETP.NE.AND P0, PT, R28, RZ, PT ;  /* 0x000000ff1c00720c */ /* 0x000fc60003f05270 */
[----:B------:R-:W-:-:S05]  /*1020*/  @!P1 IMAD.MOV R2, RZ, RZ, -R2 ;  /* 0x000000ffff029224 */ /* 0x000fca00078e0a02 */
[----:B------:R-:W-:-:S04]  /*1030*/  SEL R2, R22, R2, !P0 ;  /* 0x0000000216027207 */ /* 0x000fc80004000000 */
[C---:B------:R-:W-:Y:S02]  /*1040*/  ISETP.NE.AND P2, PT, R2.reuse, RZ, PT ;  /* 0x000000ff0200720c */ /* 0x040fe40003f45270 */
[----:B------:R-:W-:Y:S02]  /*1050*/  ISETP.NE.AND P1, PT, R2, R13, PT ;  /* 0x0000000d0200720c */ /* 0x000fe40003f25270 */
[C---:B------:R-:W-:Y:S02]  /*1060*/  SEL R4, R28.reuse, RZ, !P2 ;  /* 0x000000ff1c047207 */ /* 0x040fe40005000000 */
[----:B------:R-:W-:Y:S02]  /*1070*/  SEL R2, R28, RZ, !P1 ;  /* 0x000000ff1c027207 */ /* 0x000fe40004800000 */
[C---:B------:R-:W-:Y:S02]  /*1080*/  IADD3 R17, P1, PT, R27.reuse, R4, RZ ;  /* 0x000000041b117210 */ /* 0x040fe40007f3e0ff */
[----:B-1----:R-:W-:-:S02]  /*1090*/  IADD3 R21, PT, PT, R27, 0x1, -R2 ;  /* 0x000000011b157810 */ /* 0x002fc40007ffe802 */
[----:B--2---:R-:W-:Y:S01]  /*10a0*/  LEA.HI.X.SX32 R18, R4, R3, 0x1, P1 ;  /* 0x0000000304127211 */ /* 0x004fe200008f0eff */
[----:B------:R-:W-:Y:S01]  /*10b0*/  IMAD.IADD R3, R0, 0x1, R27 ;  /* 0x0000000100037824 */ /* 0x000fe200078e021b */
[----:B------:R-:W-:Y:S01]  /*10c0*/  LEA R16, P1, R17, UR12, 0x2 ;  /* 0x0000000c11107c11 */ /* 0x000fe2000f8210ff */
[----:B----4-:R-:W-:-:S03]  /*10d0*/  IMAD.WIDE R20, R21, 0x4, R6 ;  /* 0x0000000415147825 */ /* 0x010fc600078e0206 */
[----:B------:R-:W-:Y:S01]  /*10e0*/  LEA.HI.X R17, R17, UR13, R18, 0x2, P1 ;  /* 0x0000000d11117c11 */ /* 0x000fe200088f1412 */
[--C-:B------:R-:W-:Y:S02]  /*10f0*/  IMAD.WIDE R4, R5, 0x4, R6.reuse ;  /* 0x0000000405047825 */ /* 0x100fe400078e0206 */
[----:B------:R0:W2:Y:S02]  /*1100*/  LDG.E R20, desc[UR6][R20.64] ;  /* 0x0000000614147981 */ /* 0x0000a4000c1e1900 */
[--C-:B------:R-:W-:Y:S02]  /*1110*/  IMAD.WIDE R2, R3, 0x4, R6.reuse ;  /* 0x0000000403027825 */ /* 0x100fe400078e0206 */
[----:B------:R-:W2:Y:S02]  /*1120*/  LDG.E R23, desc[UR6][R4.64] ;  /* 0x0000000604177981 */ /* 0x000ea4000c1e1900 */
[----:B------:R-:W-:Y:S02]  /*1130*/  IMAD.WIDE R18, R27, 0x4, R6 ;  /* 0x000000041b127825 */ /* 0x000fe400078e0206 */
[----:B------:R-:W2:Y:S04]  /*1140*/  LDG.E R29, desc[UR6][R2.64] ;  /* 0x00000006021d7981 */ /* 0x000ea8000c1e1900 */
[----:B------:R-:W3:Y:S04]  /*1150*/  LDG.E R16, desc[UR6][R16.64+-0x4] ;  /* 0xfffffc0610107981 */ /* 0x000ee8000c1e1900 */
[----:B------:R1:W3:Y:S01]  /*1160*/  LDG.E R31, desc[UR6][R18.64] ;  /* 0x00000006121f7981 */ /* 0x0002e2000c1e1900 */
[----:B------:R-:W4:Y:S08]  /*1170*/  I2F.RP R30, R26 ;  /* 0x0000001a001e7306 */ /* 0x000f300000209400 */
[----:B----4-:R-:W4:Y:S02]  /*1180*/  MUFU.RCP R30, R30 ;  /* 0x0000001e001e7308 */ /* 0x010f240000001000 */
[----:B----4-:R-:W-:-:S06]  /*1190*/  VIADD R25, R30, 0xffffffe ;  /* 0x0ffffffe1e197836 */ /* 0x010fcc0000000000 */
[----:B------:R-:W4:Y:S01]  /*11a0*/  F2I.FTZ.U32.TRUNC.NTZ R25, R25 ;  /* 0x0000001900197305 */ /* 0x000f22000021f000 */
[----:B0-----:R-:W-:Y:S02]  /*11b0*/  VIADD R21, R10, 0x1 ;  /* 0x000000010a157836 */ /* 0x001fe40000000000 */
[----:B------:R-:W-:-:S03]  /*11c0*/  IMAD.MOV.U32 R24, RZ, RZ, RZ ;  /* 0x000000ffff187224 */ /* 0x000fc600078e00ff */
[----:B-1----:R-:W-:Y:S01]  /*11d0*/  IABS R19, R21 ;  /* 0x0000001500137213 */ /* 0x002fe20000000000 */
[----:B----4-:R-:W-:-:S04]  /*11e0*/  IMAD.MOV R33, RZ, RZ, -R25 ;  /* 0x000000ffff217224 */ /* 0x010fc800078e0a19 */
[----:B------:R-:W-:-:S04]  /*11f0*/  IMAD R33, R33, R26, RZ ;  /* 0x0000001a21217224 */ /* 0x000fc800078e02ff */
[----:B------:R-:W-:-:S06]  /*1200*/  IMAD.HI.U32 R24, R25, R33, R24 ;  /* 0x0000002119187227 */ /* 0x000fcc00078e0018 */
[----:B------:R-:W-:-:S04]  /*1210*/  IMAD.HI.U32 R17, R24, R19, RZ ;  /* 0x0000001318117227 */ /* 0x000fc800078e00ff */
[----:B------:R-:W-:Y:S02]  /*1220*/  IMAD.MOV R17, RZ, RZ, -R17 ;  /* 0x000000ffff117224 */ /* 0x000fe400078e0a11 */
[----:B------:R-:W-:Y:S02]  /*1230*/  IMAD.MOV.U32 R25, RZ, RZ, R26 ;  /* 0x000000ffff197224 */ /* 0x000fe400078e001a */
[----:B------:R-:W-:Y:S01]  /*1240*/  IMAD R17, R26, R17, R19 ;  /* 0x000000111a117224 */ /* 0x000fe200078e0213 */
[----:B------:R-:W-:Y:S01]  /*1250*/  ISETP.GE.AND P2, PT, R21, RZ, PT ;  /* 0x000000ff1500720c */ /* 0x000fe20003f46270 */
[----:B------:R-:W0:Y:S03]  /*1260*/  LDC.64 R18, c[0x0][0x388] ;  /* 0x0000e200ff127b82 */ /* 0x000e260000000a00 */
[----:B------:R-:W-:-:S13]  /*1270*/  ISETP.GT.U32.AND P1, PT, R25, R17, PT ;  /* 0x000000111900720c */ /* 0x000fda0003f24070 */
[----:B------:R-:W-:-:S05]  /*1280*/  @!P1 IMAD.IADD R17, R17, 0x1, -R26 ;  /* 0x0000000111119824 */ /* 0x000fca00078e0a1a */
[----:B------:R-:W-:-:S13]  /*1290*/  ISETP.GT.U32.AND P1, PT, R25, R17, PT ;  /* 0x000000111900720c */ /* 0x000fda0003f24070 */
[----:B------:R-:W-:-:S04]  /*12a0*/  @!P1 IMAD.IADD R17, R17, 0x1, -R26 ;  /* 0x0000000111119824 */ /* 0x000fc800078e0a1a */
[----:B------:R-:W-:-:S05]  /*12b0*/  @!P2 IMAD.MOV R17, RZ, RZ, -R17 ;  /* 0x000000ffff11a224 */ /* 0x000fca00078e0a11 */
[----:B------:R-:W-:-:S04]  /*12c0*/  SEL R22, R22, R17, !P0 ;  /* 0x0000001116167207 */ /* 0x000fc80004000000 */
[----:B------:R-:W-:Y:S01]  /*12d0*/  ISETP.NE.AND P1, PT, R22, R13, PT ;  /* 0x0000000d1600720c */ /* 0x000fe20003f25270 */
[----:B------:R-:W-:Y:S01]  /*12e0*/  IMAD.MOV.U32 R35, RZ, RZ, -0x1 ;  /* 0xffffffffff237424 */ /* 0x000fe200078e00ff */
[----:B------:R-:W-:Y:S01]  /*12f0*/  IADD3 R30, P2, PT, R9, R10, RZ ;  /* 0x0000000a091e7210 */ /* 0x000fe20007f5e0ff */
[----:B0-----:R-:W-:-:S04]  /*1300*/  IMAD.WIDE R18, R27, 0x4, R18 ;  /* 0x000000041b127825 */ /* 0x001fc800078e0212 */
[----:B------:R-:W-:Y:S01]  /*1310*/  IMAD.SHL.U32 R32, R30, 0x4, RZ ;  /* 0x000000041e207824 */ /* 0x000fe200078e00ff */
[----:B--2---:R-:W-:-:S04]  /*1320*/  IADD3 R20, PT, PT, R20, R29, R23 ;  /* 0x0000001d14147210 */ /* 0x004fc80007ffe017 */
[----:B---3--:R-:W-:Y:S02]  /*1330*/  IADD3 R16, PT, PT, R31, R20, R16 ;  /* 0x000000141f107210 */ /* 0x008fe40007ffe010 */
[----:B------:R-:W-:Y:S02]  /*1340*/  SEL R20, R28, RZ, !P1 ;  /* 0x000000ff1c147207 */ /* 0x000fe40004800000 */
[----:B------:R-:W-:Y:S02]  /*1350*/  ISETP.GE.AND P1, PT, R16, 0x1, PT ;  /* 0x000000011000780c */ /* 0x000fe40003f26270 */
[----:B------:R-:W-:Y:S02]  /*1360*/  SHF.R.S32.HI R29, RZ, 0x1f, R9 ;  /* 0x0000001fff1d7819 */ /* 0x000fe40000011409 */
[----:B------:R-:W-:Y:S02]  /*1370*/  SEL R35, R35, 0x1, !P1 ;  /* 0x0000000123237807 */ /* 0x000fe40004800000 */
[----:B------:R-:W-:-:S02]  /*1380*/  IADD3 R21, PT, PT, R27, 0x2, -R20 ;  /* 0x000000021b157810 */ /* 0x000fc40007ffe814 */
[----:B------:R-:W-:Y:S01]  /*1390*/  ISETP.NE.AND P1, PT, R22, RZ, PT ;  /* 0x000000ff1600720c */ /* 0x000fe20003f25270 */
[--C-:B------:R-:W-:Y:S01]  /*13a0*/  IMAD.WIDE R22, R27, 0x4, R6.reuse ;  /* 0x000000041b167825 */ /* 0x100fe200078e0206 */
[----:B------:R-:W-:Y:S02]  /*13b0*/  LEA.HI.X.SX32 R31, R10, R29, 0x1, P2 ;  /* 0x0000001d0a1f7211 */ /* 0x000fe400010f0eff */
[----:B------:R-:W-:Y:S01]  /*13c0*/  SEL R17, R28, RZ, !P1 ;  /* 0x000000ff1c117207 */ /* 0x000fe20004800000 */
[----:B------:R-:W-:Y:S01]  /*13d0*/  IMAD.WIDE R20, R21, 0x4, R6 ;  /* 0x0000000415147825 */ /* 0x000fe200078e0206 */
[----:B------:R-:W-:Y:S02]  /*13e0*/  SHF.L.U64.HI R31, R30, 0x2, R31 ;  /* 0x000000021e1f7819 */ /* 0x000fe4000001021f */
[----:B------:R-:W-:Y:S01]  /*13f0*/  IADD3 R16, P1, PT, R32, UR12, RZ ;  /* 0x0000000c20107c10 */ /* 0x000fe2000ff3e0ff */
[----:B------:R-:W-:Y:S01]  /*1400*/  IMAD.WIDE R22, R17, 0x4, R22 ;  /* 0x0000000411167825 */ /* 0x000fe200078e0216 */
[----:B------:R0:W-:Y:S02]  /*1410*/  STG.E desc[UR6][R18.64], R35 ;  /* 0x0000002312007986 */ /* 0x0001e4000c101906 */
[----:B------:R-:W-:-:S02]  /*1420*/  IADD3.X R17, PT, PT, R31, UR13, RZ, P1, !PT ;  /* 0x0000000d1f117c10 */ /* 0x000fc40008ffe4ff */
[----:B------:R1:W2:Y:S04]  /*1430*/  LDG.E R20, desc[UR6][R20.64] ;  /* 0x0000000614147981 */ /* 0x0002a8000c1e1900 */
[----:B------:R-:W2:Y:S04]  /*1440*/  LDG.E R33, desc[UR6][R4.64+0x4] ;  /* 0x0000040604217981 */ /* 0x000ea8000c1e1900 */
[----:B------:R-:W2:Y:S04]  /*1450*/  LDG.E R34, desc[UR6][R2.64+0x4] ;  /* 0x0000040602227981 */ /* 0x000ea8000c1e1900 */
[----:B------:R-:W3:Y:S04]  /*1460*/  LDG.E R22, desc[UR6][R22.64] ;  /* 0x0000000616167981 */ /* 0x000ee8000c1e1900 */
[----:B0-----:R-:W3:Y:S01]  /*1470*/  LDG.E R19, desc[UR6][R16.64+0x4] ;  /* 0x0000040610137981 */ /* 0x001ee2000c1e1900 */
[----:B------:R-:W-:-:S05]  /*1480*/  VIADD R18, R10, 0x2 ;  /* 0x000000020a127836 */ /* 0x000fca0000000000 */
[----:B------:R-:W-:-:S05]  /*1490*/  IABS R35, R18 ;  /* 0x0000001200237213 */ /* 0x000fca0000000000 */
[----:B-1----:R-:W-:-:S04]  /*14a0*/  IMAD.HI.U32 R21, R24, R35, RZ ;  /* 0x0000002318157227 */ /* 0x002fc800078e00ff */
[----:B------:R-:W-:-:S04]  /*14b0*/  IMAD.MOV R21, RZ, RZ, -R21 ;  /* 0x000000ffff157224 */ /* 0x000fc800078e0a15 */
[----:B------:R-:W-:-:S05]  /*14c0*/  IMAD R21, R26, R21, R35 ;  /* 0x000000151a157224 */ /* 0x000fca00078e0223 */
[----:B------:R-:W-:Y:S02]  /*14d0*/  ISETP.GT.U32.AND P1, PT, R25, R21, PT ;  /* 0x000000151900720c */ /* 0x000fe40003f24070 */
[----:B------:R-:W-:-:S11]  /*14e0*/  ISETP.GE.AND P2, PT, R18, RZ, PT ;  /* 0x000000ff1200720c */ /* 0x000fd60003f46270 */
[----:B------:R-:W-:-:S05]  /*14f0*/  @!P1 IMAD.IADD R21, R21, 0x1, -R26 ;  /* 0x0000000115159824 */ /* 0x000fca00078e0a1a */
[----:B------:R-:W-:Y:S02]  /*1500*/  ISETP.GT.U32.AND P1, PT, R25, R21, PT ;  /* 0x000000151900720c */ /* 0x000fe40003f24070 */
[----:B------:R-:W-:-:S11]  /*1510*/  LOP3.LUT R18, RZ, R28, RZ, 0x33, !PT ;  /* 0x0000001cff127212 */ /* 0x000fd600078e33ff */
[----:B------:R-:W-:-:S04]  /*1520*/  @!P1 IMAD.IADD R21, R21, 0x1, -R26 ;  /* 0x0000000115159824 */ /* 0x000fc800078e0a1a */
[----:B------:R-:W-:Y:S01]  /*1530*/  @!P2 IMAD.MOV R21, RZ, RZ, -R21 ;  /* 0x000000ffff15a224 */ /* 0x000fe200078e0a15 */
[----:B------:R-:W-:-:S04]  /*1540*/  IADD3 RZ, P3, PT, R9, R10, RZ ;  /* 0x0000000a09ff7210 */ /* 0x000fc80007f7e0ff */
[----:B------:R-:W-:-:S04]  /*1550*/  SEL R18, R18, R21, !P0 ;  /* 0x0000001512127207 */ /* 0x000fc80004000000 */
[C---:B------:R-:W-:Y:S02]  /*1560*/  ISETP.NE.AND P1, PT, R18.reuse, R13, PT ;  /* 0x0000000d1200720c */ /* 0x040fe40003f25270 */
[----:B------:R-:W-:Y:S02]  /*1570*/  ISETP.NE.AND P4, PT, R18, RZ, PT ;  /* 0x000000ff1200720c */ /* 0x000fe40003f85270 */
[----:B------:R-:W-:Y:S02]  /*1580*/  LEA.HI.X.SX32 R29, R10, R29, 0x1, P3 ;  /* 0x0000001d0a1d7211 */ /* 0x000fe400018f0eff */
[----:B------:R-:W-:Y:S01]  /*1590*/  IADD3 R30, P3, PT, R30, -0x1, RZ ;  /* 0xffffffff1e1e7810 */ /* 0x000fe20007f7e0ff */
[----:B------:R-:W-:-:S03]  /*15a0*/  IMAD.MOV.U32 R35, RZ, RZ, -0x1 ;  /* 0xffffffffff237424 */ /* 0x000fc600078e00ff */
[----:B------:R-:W-:Y:S02]  /*15b0*/  IADD3.X R29, PT, PT, R29, -0x1, RZ, P3, !PT ;  /* 0xffffffff1d1d7810 */ /* 0x000fe40001ffe4ff */
[----:B--2---:R-:W-:-:S04]  /*15c0*/  IADD3 R20, PT, PT, R20, R34, R33 ;  /* 0x0000002214147210 */ /* 0x004fc80007ffe021 */
[----:B---3--:R-:W-:Y:S02]  /*15d0*/  IADD3 R19, PT, PT, R19, R20, R22 ;  /* 0x0000001413137210 */ /* 0x008fe40007ffe016 */
[C---:B------:R-:W-:Y:S02]  /*15e0*/  SEL R22, R28.reuse, RZ, !P4 ;  /* 0x000000ff1c167207 */ /* 0x040fe40006000000 */
[----:B------:R-:W-:Y:S02]  /*15f0*/  SEL R20, R28, RZ, !P1 ;  /* 0x000000ff1c147207 */ /* 0x000fe40004800000 */
[----:B------:R-:W-:Y:S02]  /*1600*/  IADD3 R21, P1, PT, R22, R30, RZ ;  /* 0x0000001e16157210 */ /* 0x000fe40007f3e0ff */
[----:B------:R-:W-:Y:S02]  /*1610*/  IADD3 R23, PT, PT, R27, 0x3, -R20 ;  /* 0x000000031b177810 */ /* 0x000fe40007ffe814 */
[----:B------:R-:W-:-:S02]  /*1620*/  ISETP.GE.AND P2, PT, R19, 0x1, PT ;  /* 0x000000011300780c */ /* 0x000fc40003f46270 */
[----:B------:R-:W-:Y:S02]  /*1630*/  IADD3 R18, P4, PT, R32, UR14, RZ ;  /* 0x0000000e20127c10 */ /* 0x000fe4000ff9e0ff */
[----:B------:R-:W-:Y:S01]  /*1640*/  LEA.HI.X.SX32 R32, R22, R29, 0x1, P1 ;  /* 0x0000001d16207211 */ /* 0x000fe200008f0eff */
[----:B------:R-:W-:Y:S01]  /*1650*/  IMAD.WIDE R22, R23, 0x4, R6 ;  /* 0x0000000417167825 */ /* 0x000fe200078e0206 */
[----:B------:R-:W-:Y:S02]  /*1660*/  IADD3.X R19, PT, PT, R31, UR15, RZ, P4, !PT ;  /* 0x0000000f1f137c10 */ /* 0x000fe4000a7fe4ff */
[----:B------:R-:W-:Y:S02]  /*1670*/  SEL R35, R35, 0x1, !P2 ;  /* 0x0000000123237807 */ /* 0x000fe40005000000 */
[----:B------:R-:W-:-:S03]  /*1680*/  LEA R20, P1, R21, UR12, 0x2 ;  /* 0x0000000c15147c11 */ /* 0x000fc6000f8210ff */
[----:B------:R0:W-:Y:S01]  /*1690*/  STG.E desc[UR6][R18.64+0x4], R35 ;  /* 0x0000042312007986 */ /* 0x0001e2000c101906 */
[----:B------:R-:W-:-:S03]  /*16a0*/  LEA.HI.X R21, R21, UR13, R32, 0x2, P1 ;  /* 0x0000000d15157c11 */ /* 0x000fc600088f1420 */
[----:B------:R-:W2:Y:S04]  /*16b0*/  LDG.E R22, desc[UR6][R22.64] ;  /* 0x0000000616167981 */ /* 0x000ea8000c1e1900 */
[----:B------:R-:W2:Y:S04]  /*16c0*/  LDG.E R32, desc[UR6][R4.64+0x8] ;  /* 0x0000080604207981 */ /* 0x000ea8000c1e1900 */
[----:B------:R-:W2:Y:S04]  /*16d0*/  LDG.E R31, desc[UR6][R2.64+0x8] ;  /* 0x00000806021f7981 */ /* 0x000ea8000c1e1900 */
[----:B------:R1:W3:Y:S04]  /*16e0*/  LDG.E R20, desc[UR6][R20.64+0x8] ;  /* 0x0000080614147981 */ /* 0x0002e8000c1e1900 */
[----:B------:R-:W3:Y:S01]  /*16f0*/  LDG.E R33, desc[UR6][R16.64+0x8] ;  /* 0x0000080610217981 */ /* 0x000ee2000c1e1900 */
[----:B------:R-:W-:-:S05]  /*1700*/  VIADD R34, R10, 0x3 ;  /* 0x000000030a227836 */ /* 0x000fca0000000000 */
[----:B------:R-:W-:-:S05]  /*1710*/  IABS R37, R34 ;  /* 0x0000002200257213 */ /* 0x000fca0000000000 */
[----:B------:R-:W-:-:S04]  /*1720*/  IMAD.HI.U32 R36, R24, R37, RZ ;  /* 0x0000002518247227 */ /* 0x000fc800078e00ff */
[----:B------:R-:W-:-:S04]  /*1730*/  IMAD.MOV R36, RZ, RZ, -R36 ;  /* 0x000000ffff247224 */ /* 0x000fc800078e0a24 */
[----:B0-----:R-:W-:-:S05]  /*1740*/  IMAD R35, R26, R36, R37 ;  /* 0x000000241a237224 */ /* 0x001fca00078e0225 */
[----:B------:R-:W-:Y:S02]  /*1750*/  ISETP.GT.U32.AND P1, PT, R25, R35, PT ;  /* 0x000000231900720c */ /* 0x000fe40003f24070 */
[----:B------:R-:W-:-:S11]  /*1760*/  ISETP.GE.AND P2, PT, R34, RZ, PT ;  /* 0x000000ff2200720c */ /* 0x000fd60003f46270 */
[----:B------:R-:W-:-:S05]  /*1770*/  @!P1 IMAD.IADD R35, R35, 0x1, -R26 ;  /* 0x0000000123239824 */ /* 0x000fca00078e0a1a */
[----:B------:R-:W-:-:S13]  /*1780*/  ISETP.GT.U32.AND P1, PT, R25, R35, PT ;  /* 0x000000231900720c */ /* 0x000fda0003f24070 */
[----:B------:R-:W-:Y:S01]  /*1790*/  @!P1 IMAD.IADD R35, R35, 0x1, -R26 ;  /* 0x0000000123239824 */ /* 0x000fe200078e0a1a */
[----:B------:R-:W-:-:S03]  /*17a0*/  LOP3.LUT R26, RZ, R28, RZ, 0x33, !PT ;  /* 0x0000001cff1a7212 */ /* 0x000fc600078e33ff */
[----:B------:R-:W-:-:S05]  /*17b0*/  @!P2 IMAD.MOV R35, RZ, RZ, -R35 ;  /* 0x000000ffff23a224 */ /* 0x000fca00078e0a23 */
[----:B------:R-:W-:-:S04]  /*17c0*/  SEL R26, R26, R35, !P0 ;  /* 0x000000231a1a7207 */ /* 0x000fc80004000000 */
[C---:B------:R-:W-:Y:S02]  /*17d0*/  ISETP.NE.AND P1, PT, R26.reuse, RZ, PT ;  /* 0x000000ff1a00720c */ /* 0x040fe40003f25270 */
[----:B------:R-:W-:Y:S02]  /*17e0*/  ISETP.NE.AND P0, PT, R26, R13, PT ;  /* 0x0000000d1a00720c */ /* 0x000fe40003f05270 */
[C---:B-1----:R-:W-:Y:S02]  /*17f0*/  SEL R21, R28.reuse, RZ, !P1 ;  /* 0x000000ff1c157207 */ /* 0x042fe40004800000 */
[----:B------:R-:W-:Y:S02]  /*1800*/  SEL R28, R28, RZ, !P0 ;  /* 0x000000ff1c1c7207 */ /* 0x000fe40004000000 */
[----:B------:R-:W-:Y:S02]  /*1810*/  IADD3 R30, P1, PT, R21, R30, RZ ;  /* 0x0000001e151e7210 */ /* 0x000fe40007f3e0ff */
[----:B------:R-:W-:-:S02]  /*1820*/  IADD3 R27, PT, PT, R27, 0x4, -R28 ;  /* 0x000000041b1b7810 */ /* 0x000fc40007ffe81c */
[----:B------:R-:W-:-:S03]  /*1830*/  LEA.HI.X.SX32 R21, R21, R29, 0x1, P1 ;  /* 0x0000001d15157211 */ /* 0x000fc600008f0eff */
[----:B------:R-:W-:Y:S01]  /*1840*/  IMAD.WIDE R6, R27, 0x4, R6 ;  /* 0x000000041b067825 */ /* 0x000fe200078e0206 */
[----:B--2---:R-:W-:-:S04]  /*1850*/  IADD3 R22, PT, PT, R22, R31, R32 ;  /* 0x0000001f16167210 */ /* 0x004fc80007ffe020 */
[----:B---3--:R-:W-:Y:S01]  /*1860*/  IADD3 R20, PT, PT, R33, R22, R20 ;  /* 0x0000001621147210 */ /* 0x008fe20007ffe014 */
[----:B------:R-:W-:-:S03]  /*1870*/  IMAD.MOV.U32 R22, RZ, RZ, -0x1 ;  /* 0xffffffffff167424 */ /* 0x000fc600078e00ff */
[----:B------:R-:W-:Y:S02]  /*1880*/  ISETP.GE.AND P0, PT, R20, 0x1, PT ;  /* 0x000000011400780c */ /* 0x000fe40003f06270 */
[----:B------:R-:W-:Y:S02]  /*1890*/  LEA R20, P1, R30, UR12, 0x2 ;  /* 0x0000000c1e147c11 */ /* 0x000fe4000f8210ff */
[----:B------:R-:W-:Y:S02]  /*18a0*/  SEL R23, R22, 0x1, !P0 ;  /* 0x0000000116177807 */ /* 0x000fe40004000000 */
[----:B------:R-:W-:-:S03]  /*18b0*/  LEA.HI.X R21, R30, UR13, R21, 0x2, P1 ;  /* 0x0000000d1e157c11 */ /* 0x000fc600088f1415 */
[----:B------:R3:W-:Y:S04]  /*18c0*/  STG.E desc[UR6][R18.64+0x8], R23 ;  /* 0x0000081712007986 */ /* 0x0007e8000c101906 */
[----:B------:R-:W2:Y:S04]  /*18d0*/  LDG.E R5, desc[UR6][R4.64+0xc] ;  /* 0x00000c0604057981 */ /* 0x000ea8000c1e1900 */
[----:B------:R-:W2:Y:S04]  /*18e0*/  LDG.E R26, desc[UR6][R2.64+0xc] ;  /* 0x00000c06021a7981 */ /* 0x000ea8000c1e1900 */
[----:B------:R-:W2:Y:S04]  /*18f0*/  LDG.E R6, desc[UR6][R6.64] ;  /* 0x0000000606067981 */ /* 0x000ea8000c1e1900 */
[----:B------:R-:W4:Y:S04]  /*1900*/  LDG.E R16, desc[UR6][R16.64+0xc] ;  /* 0x00000c0610107981 */ /* 0x000f28000c1e1900 */
[----:B------:R-:W4:Y:S01]  /*1910*/  LDG.E R21, desc[UR6][R20.64+0xc] ;  /* 0x00000c0614157981 */ /* 0x000f22000c1e1900 */
[----:B------:R-:W-:Y:S01]  /*1920*/  VIADD R10, R10, 0x4 ;  /* 0x000000040a0a7836 */ /* 0x000fe20000000000 */
[----:B--2---:R-:W-:-:S04]  /*1930*/  IADD3 R26, PT, PT, R6, R26, R5 ;  /* 0x0000001a061a7210 */ /* 0x004fc80007ffe005 */
[----:B----4-:R-:W-:-:S04]  /*1940*/  IADD3 R26, PT, PT, R16, R26, R21 ;  /* 0x0000001a101a7210 */ /* 0x010fc80007ffe015 */
[----:B------:R-:W-:-:S04]  /*1950*/  ISETP.GE.AND P0, PT, R26, 0x1, PT ;  /* 0x000000011a00780c */ /* 0x000fc80003f06270 */
[----:B------:R-:W-:-:S05]  /*1960*/  SEL R27, R22, 0x1, !P0 ;  /* 0x00000001161b7807 */ /* 0x000fca0004000000 */
[----:B------:R3:W-:Y:S01]  /*1970*/  STG.E desc[UR6][R18.64+0xc], R27 ;  /* 0x00000c1b12007986 */ /* 0x0007e2000c101906 */
[----:B------:R-:W-:-:S13]  /*1980*/  ISETP.NE.AND P0, PT, R10, R11, PT ;  /* 0x0000000b0a00720c */ /* 0x000fda0003f05270 */
[----:B---3--:R-:W-:Y:S05]  /*1990*/  @P0 BRA `(.L_x_3) ;  /* 0xfffffff4005c0947 */ /* 0x008fea000383ffff */
.L_x_1:
[----:B------:R-:W-:Y:S05]  /*19a0*/  BSYNC.RECONVERGENT B0 ;  /* 0x0000000000007941 */ /* 0x000fea0003800200 */
.L_x_0:
[----:B------:R-:W-:-:S05]  /*19b0*/  VIADD R12, R12, 0x1 ;  /* 0x000000010c0c7836 */ /* 0x000fca0000000000 */
[----:B------:R-:W-:-:S13]  /*19c0*/  ISETP.NE.AND P0, PT, R12, R15, PT ;  /* 0x0000000f0c00720c */ /* 0x000fda0003f05270 */
[----:B------:R-:W-:Y:S05]  /*19d0*/  @P0 BRA `(.L_x_4) ;  /* 0xffffffe800b40947 */ /* 0x000fea000383ffff */
[----:B------:R-:W-:Y:S05]  /*19e0*/  EXIT ;  /* 0x000000000000794d */ /* 0x000fea0003800000 */
.L_x_5:
[----:B------:R-:W-:-:S00]  /*19f0*/  BRA `(.L_x_5) ;  /* 0xfffffffc00fc7947 */ /* 0x000fc0000383ffff */
[----:B------:R-:W-:-:S00]  /*1a00*/  NOP ;  /* 0x0000000000007918 */ /* 0x000fc00000000000 */
[----:B------:R-:W-:-:S00]  /*1a10*/  NOP ;  /* 0x0000000000007918 */ /* 0x000fc00000000000 */
[----:B------:R-:W-:-:S00]  /*1a20*/  NOP ;  /* 0x0000000000007918 */ /* 0x000fc00000000000 */
[----:B------:R-:W-:-:S00]  /*1a30*/  NOP ;  /* 0x0000000000007918 */ /* 0x000fc00000000000 */
[----:B------:R-:W-:-:S00]  /*1a40*/  NOP ;  /* 0x0000000000007918 */ /* 0x000fc00000000000 */
[----:B------:R-:W-:-:S00]  /*1a50*/  NOP ;  /* 0x0000000000007918 */ /* 0x000fc00000000000 */
[----:B------:R-:W-:-:S00]  /*1a60*/  NOP ;  /* 0x0000000000007918 */ /* 0x000fc00000000000 */
[----:B------:R-:W-:-:S00]  /*1a70*/  NOP ;  /* 0x0000000000007918 */ /* 0x000fc00000000000 */
.L_x_6:


//--------------------- .nv.shared.reserved.0     --------------------------
	.section	.nv.shared.reserved.0,"aw",@nobits
	.weak		__nv_reservedSMEM_offset_0_alias
	.size		__nv_reservedSMEM_offset_0_alias, 0, 64
	.other		__nv_reservedSMEM_offset_0_alias,@"STO_CUDA_RESERVED_SHARED STV_DEFAULT"
__nv_reservedSMEM_offset_0_alias:
	.zero		0
	.zero		64


//--------------------- .nv.constant0._Z6momentPiS_ii --------------------------
	.section	.nv.constant0._Z6momentPiS_ii,"a",@progbits
	.sectionflags	@""
	.align	4
.nv.constant0._Z6momentPiS_ii:
	.zero		920


//--------------------- SYMBOLS --------------------------

	.type		.nv.reservedSmem.offset0,@object
	.size		.nv.reservedSmem.offset0,0x4
